//
// Generated by NVIDIA NVVM Compiler
//
// Compiler Build ID: CL-36424714
// Cuda compilation tools, release 13.0, V13.0.88
// Based on NVVM 20.0.0
//

.version 9.0
.target sm_100
.address_size 64

	// .globl	_Z17calc_step2fst_gpuiiPd
.func  (.param .align 16 .b8 func_retval0[16]) __internal_trig_reduction_slowpathd
(
	.param .b64 __internal_trig_reduction_slowpathd_param_0
)
;
.global .align 8 .b8 __cudart_i2opi_d[144] = {8, 93, 141, 31, 177, 95, 251, 107, 234, 146, 82, 138, 247, 57, 7, 61, 123, 241, 229, 235, 199, 186, 39, 117, 45, 234, 95, 158, 102, 63, 70, 79, 183, 9, 203, 39, 207, 126, 54, 109, 31, 109, 10, 90, 139, 17, 47, 239, 15, 152, 5, 222, 255, 151, 248, 31, 59, 40, 249, 189, 139, 95, 132, 156, 244, 57, 83, 131, 57, 214, 145, 57, 65, 126, 95, 180, 38, 112, 156, 233, 132, 68, 187, 46, 245, 53, 130, 232, 62, 167, 41, 177, 28, 235, 29, 254, 28, 146, 209, 9, 234, 46, 73, 6, 224, 210, 77, 66, 58, 110, 36, 183, 97, 197, 187, 222, 171, 99, 81, 254, 65, 144, 67, 60, 153, 149, 98, 219, 192, 221, 52, 245, 209, 87, 39, 252, 41, 21, 68, 78, 110, 131, 249, 162};
.global .align 16 .b8 __cudart_sin_cos_coeffs[128] = {70, 210, 176, 44, 241, 229, 90, 190, 146, 227, 172, 105, 227, 29, 199, 62, 161, 98, 219, 25, 160, 1, 42, 191, 24, 8, 17, 17, 17, 17, 129, 63, 84, 85, 85, 85, 85, 85, 197, 191, 0, 0, 0, 0, 0, 0, 0, 0, 0, 0, 0, 0, 0, 0, 0, 0, 100, 129, 253, 32, 131, 255, 168, 189, 40, 133, 239, 193, 167, 238, 33, 62, 217, 230, 6, 142, 79, 126, 146, 190, 233, 188, 221, 25, 160, 1, 250, 62, 71, 93, 193, 22, 108, 193, 86, 191, 81, 85, 85, 85, 85, 85, 165, 63, 0, 0, 0, 0, 0, 0, 224, 191, 0, 0, 0, 0, 0, 0, 240, 63};

.visible .entry _Z17calc_step2fst_gpuiiPd(
	.param .u32 _Z17calc_step2fst_gpuiiPd_param_0,
	.param .u32 _Z17calc_step2fst_gpuiiPd_param_1,
	.param .u64 .ptr .align 1 _Z17calc_step2fst_gpuiiPd_param_2
)
{
	.reg .pred 	%p<6>;
	.reg .b32 	%r<17>;
	.reg .b64 	%rd<9>;
	.reg .b64 	%fd<37>;

	ld.param.u32 	%r6, [_Z17calc_step2fst_gpuiiPd_param_0];
	ld.param.u32 	%r5, [_Z17calc_step2fst_gpuiiPd_param_1];
	ld.param.u64 	%rd1, [_Z17calc_step2fst_gpuiiPd_param_2];
	mov.u32 	%r7, %ntid.x;
	mov.u32 	%r8, %ctaid.x;
	mov.u32 	%r9, %tid.x;
	mad.lo.s32 	%r1, %r7, %r8, %r9;
	setp.ge.s32 	%p1, %r1, %r6;
	@%p1 bra 	$L__BB0_6;
	add.s32 	%r10, %r5, %r1;
	cvt.rn.f64.s32 	%fd7, %r10;
	mul.f64 	%fd8, %fd7, 0d404E000000000000;
	div.rn.f64 	%fd1, %fd8, 0d40B7700000000000;
	abs.f64 	%fd2, %fd1;
	setp.neu.f64 	%p2, %fd2, 0d7FF0000000000000;
	@%p2 bra 	$L__BB0_3;
	mov.f64 	%fd14, 0d0000000000000000;
	mul.rn.f64 	%fd36, %fd1, %fd14;
	mov.b32 	%r16, 0;
	bra.uni 	$L__BB0_5;
$L__BB0_3:
	mul.f64 	%fd9, %fd1, 0d3FE45F306DC9C883;
	cvt.rni.s32.f64 	%r16, %fd9;
	cvt.rn.f64.s32 	%fd10, %r16;
	fma.rn.f64 	%fd11, %fd10, 0dBFF921FB54442D18, %fd1;
	fma.rn.f64 	%fd12, %fd10, 0dBC91A62633145C00, %fd11;
	fma.rn.f64 	%fd36, %fd10, 0dB97B839A252049C0, %fd12;
	setp.ltu.f64 	%p3, %fd2, 0d41E0000000000000;
	@%p3 bra 	$L__BB0_5;
	{ // callseq 0, 0
	.param .b64 param0;
	st.param.f64 	[param0], %fd1;
	.param .align 16 .b8 retval0[16];
	call.uni (retval0), 
	__internal_trig_reduction_slowpathd, 
	(
	param0
	);
	ld.param.f64 	%fd36, [retval0];
	ld.param.b32 	%r16, [retval0+8];
	} // callseq 0
$L__BB0_5:
	shl.b32 	%r13, %r16, 6;
	cvt.u64.u32 	%rd2, %r13;
	and.b64  	%rd3, %rd2, 64;
	mov.u64 	%rd4, __cudart_sin_cos_coeffs;
	add.s64 	%rd5, %rd4, %rd3;
	mul.rn.f64 	%fd15, %fd36, %fd36;
	and.b32  	%r14, %r16, 1;
	setp.eq.b32 	%p4, %r14, 1;
	selp.f64 	%fd16, 0dBDA8FF8320FD8164, 0d3DE5DB65F9785EBA, %p4;
	ld.global.nc.v2.f64 	{%fd17, %fd18}, [%rd5];
	fma.rn.f64 	%fd19, %fd16, %fd15, %fd17;
	fma.rn.f64 	%fd20, %fd19, %fd15, %fd18;
	ld.global.nc.v2.f64 	{%fd21, %fd22}, [%rd5+16];
	fma.rn.f64 	%fd23, %fd20, %fd15, %fd21;
	fma.rn.f64 	%fd24, %fd23, %fd15, %fd22;
	ld.global.nc.v2.f64 	{%fd25, %fd26}, [%rd5+32];
	fma.rn.f64 	%fd27, %fd24, %fd15, %fd25;
	fma.rn.f64 	%fd28, %fd27, %fd15, %fd26;
	fma.rn.f64 	%fd29, %fd28, %fd36, %fd36;
	fma.rn.f64 	%fd30, %fd28, %fd15, 0d3FF0000000000000;
	selp.f64 	%fd31, %fd30, %fd29, %p4;
	and.b32  	%r15, %r16, 2;
	setp.eq.s32 	%p5, %r15, 0;
	mov.f64 	%fd32, 0d0000000000000000;
	sub.f64 	%fd33, %fd32, %fd31;
	selp.f64 	%fd34, %fd31, %fd33, %p5;
	abs.f64 	%fd35, %fd34;
	cvta.to.global.u64 	%rd6, %rd1;
	mul.wide.s32 	%rd7, %r1, 8;
	add.s64 	%rd8, %rd6, %rd7;
	st.global.f64 	[%rd8], %fd35;
$L__BB0_6:
	ret;

}
	// .globl	_Z25compute_accelerations_gpudiPKdPdS1_S0_i
.visible .entry _Z25compute_accelerations_gpudiPKdPdS1_S0_i(
	.param .f64 _Z25compute_accelerations_gpudiPKdPdS1_S0_i_param_0,
	.param .u32 _Z25compute_accelerations_gpudiPKdPdS1_S0_i_param_1,
	.param .u64 .ptr .align 1 _Z25compute_accelerations_gpudiPKdPdS1_S0_i_param_2,
	.param .u64 .ptr .align 1 _Z25compute_accelerations_gpudiPKdPdS1_S0_i_param_3,
	.param .u64 .ptr .align 1 _Z25compute_accelerations_gpudiPKdPdS1_S0_i_param_4,
	.param .u64 .ptr .align 1 _Z25compute_accelerations_gpudiPKdPdS1_S0_i_param_5,
	.param .u32 _Z25compute_accelerations_gpudiPKdPdS1_S0_i_param_6
)
{
	.reg .pred 	%p<8>;
	.reg .b32 	%r<15>;
	.reg .b64 	%rd<23>;
	.reg .b64 	%fd<32>;

	ld.param.f64 	%fd4, [_Z25compute_accelerations_gpudiPKdPdS1_S0_i_param_0];
	ld.param.u32 	%r3, [_Z25compute_accelerations_gpudiPKdPdS1_S0_i_param_1];
	ld.param.u64 	%rd1, [_Z25compute_accelerations_gpudiPKdPdS1_S0_i_param_2];
	ld.param.u64 	%rd2, [_Z25compute_accelerations_gpudiPKdPdS1_S0_i_param_4];
	ld.param.u64 	%rd3, [_Z25compute_accelerations_gpudiPKdPdS1_S0_i_param_5];
	ld.param.u32 	%r4, [_Z25compute_accelerations_gpudiPKdPdS1_S0_i_param_6];
	mov.u32 	%r5, %ntid.x;
	mov.u32 	%r6, %ctaid.x;
	mov.u32 	%r7, %tid.x;
	mad.lo.s32 	%r1, %r5, %r6, %r7;
	mov.u32 	%r8, %ntid.y;
	mov.u32 	%r9, %ctaid.y;
	mov.u32 	%r10, %tid.y;
	mad.lo.s32 	%r2, %r8, %r9, %r10;
	max.s32 	%r11, %r1, %r2;
	setp.ge.s32 	%p1, %r11, %r3;
	setp.eq.s32 	%p2, %r1, %r2;
	or.pred  	%p3, %p2, %p1;
	@%p3 bra 	$L__BB1_4;
	cvta.to.global.u64 	%rd4, %rd3;
	mul.wide.u32 	%rd5, %r2, 8;
	add.s64 	%rd6, %rd4, %rd5;
	ld.global.f64 	%fd31, [%rd6];
	setp.lt.u32 	%p4, %r2, 2;
	add.s32 	%r12, %r4, 2;
	setp.ge.s32 	%p5, %r2, %r12;
	or.pred  	%p6, %p4, %p5;
	@%p6 bra 	$L__BB1_3;
	setp.eq.f64 	%p7, %fd31, 0d0000000000000000;
	mul.f64 	%fd5, %fd31, 0d3FE0000000000000;
	fma.rn.f64 	%fd6, %fd4, %fd5, %fd31;
	selp.f64 	%fd31, 0d0000000000000000, %fd6, %p7;
$L__BB1_3:
	cvta.to.global.u64 	%rd7, %rd1;
	add.s64 	%rd9, %rd7, %rd5;
	ld.global.f64 	%fd7, [%rd9];
	mul.wide.s32 	%rd10, %r1, 8;
	add.s64 	%rd11, %rd7, %rd10;
	ld.global.f64 	%fd8, [%rd11];
	sub.f64 	%fd9, %fd7, %fd8;
	add.s32 	%r13, %r3, %r2;
	mul.wide.u32 	%rd12, %r13, 8;
	add.s64 	%rd13, %rd7, %rd12;
	ld.global.f64 	%fd10, [%rd13];
	mul.wide.s32 	%rd14, %r3, 8;
	add.s64 	%rd15, %rd11, %rd14;
	ld.global.f64 	%fd11, [%rd15];
	sub.f64 	%fd12, %fd10, %fd11;
	add.s32 	%r14, %r13, %r3;
	mul.wide.u32 	%rd16, %r14, 8;
	add.s64 	%rd17, %rd7, %rd16;
	ld.global.f64 	%fd13, [%rd17];
	add.s64 	%rd18, %rd15, %rd14;
	ld.global.f64 	%fd14, [%rd18];
	sub.f64 	%fd15, %fd13, %fd14;
	mul.f64 	%fd16, %fd12, %fd12;
	fma.rn.f64 	%fd17, %fd9, %fd9, %fd16;
	fma.rn.f64 	%fd18, %fd15, %fd15, %fd17;
	add.f64 	%fd19, %fd18, 0d3EB0C6F7A0B5ED8D;
	mul.f64 	%fd20, %fd19, %fd19;
	mul.f64 	%fd21, %fd19, %fd20;
	sqrt.rn.f64 	%fd22, %fd21;
	mul.f64 	%fd23, %fd31, 0d3DD25868F4DEAE16;
	div.rn.f64 	%fd24, %fd23, %fd22;
	cvta.to.global.u64 	%rd19, %rd2;
	add.s64 	%rd20, %rd19, %rd10;
	mul.f64 	%fd25, %fd9, %fd24;
	atom.global.add.f64 	%fd26, [%rd20], %fd25;
	add.s64 	%rd21, %rd20, %rd14;
	mul.f64 	%fd27, %fd12, %fd24;
	atom.global.add.f64 	%fd28, [%rd21], %fd27;
	add.s64 	%rd22, %rd21, %rd14;
	mul.f64 	%fd29, %fd15, %fd24;
	atom.global.add.f64 	%fd30, [%rd22], %fd29;
$L__BB1_4:
	ret;

}
	// .globl	_Z18clear_device_m_gpuiPd
.visible .entry _Z18clear_device_m_gpuiPd(
	.param .u32 _Z18clear_device_m_gpuiPd_param_0,
	.param .u64 .ptr .align 1 _Z18clear_device_m_gpuiPd_param_1
)
{
	.reg .pred 	%p<2>;
	.reg .b32 	%r<6>;
	.reg .b64 	%rd<6>;

	ld.param.u32 	%r2, [_Z18clear_device_m_gpuiPd_param_0];
	ld.param.u64 	%rd1, [_Z18clear_device_m_gpuiPd_param_1];
	mov.u32 	%r3, %ntid.x;
	mov.u32 	%r4, %ctaid.x;
	mov.u32 	%r5, %tid.x;
	mad.lo.s32 	%r1, %r3, %r4, %r5;
	setp.ge.s32 	%p1, %r1, %r2;
	@%p1 bra 	$L__BB2_2;
	cvta.to.global.u64 	%rd2, %rd1;
	mul.wide.s32 	%rd3, %r1, 8;
	add.s64 	%rd4, %rd2, %rd3;
	mov.b64 	%rd5, 0;
	st.global.u64 	[%rd4+16], %rd5;
$L__BB2_2:
	ret;

}
	// .globl	_Z11clear_a_gpuiPd
.visible .entry _Z11clear_a_gpuiPd(
	.param .u32 _Z11clear_a_gpuiPd_param_0,
	.param .u64 .ptr .align 1 _Z11clear_a_gpuiPd_param_1
)
{
	.reg .pred 	%p<2>;
	.reg .b32 	%r<7>;
	.reg .b64 	%rd<6>;

	ld.param.u32 	%r2, [_Z11clear_a_gpuiPd_param_0];
	ld.param.u64 	%rd1, [_Z11clear_a_gpuiPd_param_1];
	mov.u32 	%r3, %ntid.x;
	mov.u32 	%r4, %ctaid.x;
	mov.u32 	%r5, %tid.x;
	mad.lo.s32 	%r1, %r3, %r4, %r5;
	mul.lo.s32 	%r6, %r2, 3;
	setp.ge.s32 	%p1, %r1, %r6;
	@%p1 bra 	$L__BB3_2;
	cvta.to.global.u64 	%rd2, %rd1;
	mul.wide.s32 	%rd3, %r1, 8;
	add.s64 	%rd4, %rd2, %rd3;
	mov.b64 	%rd5, 0;
	st.global.u64 	[%rd4], %rd5;
$L__BB3_2:
	ret;

}
	// .globl	_Z20update_positions_gpuiPdS_S_
.visible .entry _Z20update_positions_gpuiPdS_S_(
	.param .u32 _Z20update_positions_gpuiPdS_S__param_0,
	.param .u64 .ptr .align 1 _Z20update_positions_gpuiPdS_S__param_1,
	.param .u64 .ptr .align 1 _Z20update_positions_gpuiPdS_S__param_2,
	.param .u64 .ptr .align 1 _Z20update_positions_gpuiPdS_S__param_3
)
{
	.reg .pred 	%p<2>;
	.reg .b32 	%r<7>;
	.reg .b64 	%rd<12>;
	.reg .b64 	%fd<6>;

	ld.param.u32 	%r2, [_Z20update_positions_gpuiPdS_S__param_0];
	ld.param.u64 	%rd1, [_Z20update_positions_gpuiPdS_S__param_1];
	ld.param.u64 	%rd2, [_Z20update_positions_gpuiPdS_S__param_2];
	ld.param.u64 	%rd3, [_Z20update_positions_gpuiPdS_S__param_3];
	mov.u32 	%r3, %ntid.x;
	mov.u32 	%r4, %ctaid.x;
	mov.u32 	%r5, %tid.x;
	mad.lo.s32 	%r1, %r3, %r4, %r5;
	mul.lo.s32 	%r6, %r2, 3;
	setp.ge.s32 	%p1, %r1, %r6;
	@%p1 bra 	$L__BB4_2;
	cvta.to.global.u64 	%rd4, %rd3;
	cvta.to.global.u64 	%rd5, %rd2;
	cvta.to.global.u64 	%rd6, %rd1;
	mul.wide.s32 	%rd7, %r1, 8;
	add.s64 	%rd8, %rd4, %rd7;
	ld.global.f64 	%fd1, [%rd8];
	add.s64 	%rd9, %rd5, %rd7;
	ld.global.f64 	%fd2, [%rd9];
	fma.rn.f64 	%fd3, %fd1, 0d404E000000000000, %fd2;
	st.global.f64 	[%rd9], %fd3;
	add.s64 	%rd10, %rd6, %rd7;
	ld.global.f64 	%fd4, [%rd10];
	fma.rn.f64 	%fd5, %fd3, 0d404E000000000000, %fd4;
	st.global.f64 	[%rd10], %fd5;
	mov.b64 	%rd11, 0;
	st.global.u64 	[%rd8], %rd11;
$L__BB4_2:
	ret;

}
	// .globl	_Z20calc_sq_min_dist_gpuPbPdiPKd
.visible .entry _Z20calc_sq_min_dist_gpuPbPdiPKd(
	.param .u64 .ptr .align 1 _Z20calc_sq_min_dist_gpuPbPdiPKd_param_0,
	.param .u64 .ptr .align 1 _Z20calc_sq_min_dist_gpuPbPdiPKd_param_1,
	.param .u32 _Z20calc_sq_min_dist_gpuPbPdiPKd_param_2,
	.param .u64 .ptr .align 1 _Z20calc_sq_min_dist_gpuPbPdiPKd_param_3
)
{
	.reg .pred 	%p<2>;
	.reg .b16 	%rs<5>;
	.reg .b32 	%r<2>;
	.reg .b64 	%rd<10>;
	.reg .b64 	%fd<14>;

	ld.param.u64 	%rd2, [_Z20calc_sq_min_dist_gpuPbPdiPKd_param_0];
	ld.param.u64 	%rd3, [_Z20calc_sq_min_dist_gpuPbPdiPKd_param_1];
	ld.param.u32 	%r1, [_Z20calc_sq_min_dist_gpuPbPdiPKd_param_2];
	ld.param.u64 	%rd4, [_Z20calc_sq_min_dist_gpuPbPdiPKd_param_3];
	cvta.to.global.u64 	%rd1, %rd3;
	cvta.to.global.u64 	%rd5, %rd4;
	ld.global.f64 	%fd2, [%rd5];
	ld.global.f64 	%fd3, [%rd5+8];
	sub.f64 	%fd4, %fd2, %fd3;
	mul.wide.s32 	%rd6, %r1, 8;
	add.s64 	%rd7, %rd5, %rd6;
	ld.global.f64 	%fd5, [%rd7];
	ld.global.f64 	%fd6, [%rd7+8];
	sub.f64 	%fd7, %fd5, %fd6;
	add.s64 	%rd8, %rd7, %rd6;
	ld.global.f64 	%fd8, [%rd8];
	ld.global.f64 	%fd9, [%rd8+8];
	sub.f64 	%fd10, %fd8, %fd9;
	mul.f64 	%fd11, %fd7, %fd7;
	fma.rn.f64 	%fd12, %fd4, %fd4, %fd11;
	fma.rn.f64 	%fd1, %fd10, %fd10, %fd12;
	ld.global.f64 	%fd13, [%rd1];
	setp.geu.f64 	%p1, %fd1, %fd13;
	mov.b16 	%rs4, 1;
	@%p1 bra 	$L__BB5_2;
	st.global.f64 	[%rd1], %fd1;
	mov.b16 	%rs4, 0;
$L__BB5_2:
	cvta.to.global.u64 	%rd9, %rd2;
	st.global.u8 	[%rd9], %rs4;
	ret;

}
	// .globl	_Z22calc_hit_time_step_gpuPiiiPKd
.visible .entry _Z22calc_hit_time_step_gpuPiiiPKd(
	.param .u64 .ptr .align 1 _Z22calc_hit_time_step_gpuPiiiPKd_param_0,
	.param .u32 _Z22calc_hit_time_step_gpuPiiiPKd_param_1,
	.param .u32 _Z22calc_hit_time_step_gpuPiiiPKd_param_2,
	.param .u64 .ptr .align 1 _Z22calc_hit_time_step_gpuPiiiPKd_param_3
)
{
	.reg .pred 	%p<3>;
	.reg .b32 	%r<4>;
	.reg .b64 	%rd<8>;
	.reg .b64 	%fd<13>;

	ld.param.u64 	%rd3, [_Z22calc_hit_time_step_gpuPiiiPKd_param_0];
	ld.param.u32 	%r1, [_Z22calc_hit_time_step_gpuPiiiPKd_param_1];
	ld.param.u32 	%r2, [_Z22calc_hit_time_step_gpuPiiiPKd_param_2];
	ld.param.u64 	%rd2, [_Z22calc_hit_time_step_gpuPiiiPKd_param_3];
	cvta.to.global.u64 	%rd1, %rd3;
	ld.global.u32 	%r3, [%rd1];
	setp.ne.s32 	%p1, %r3, -2;
	@%p1 bra 	$L__BB6_3;
	cvta.to.global.u64 	%rd4, %rd2;
	ld.global.f64 	%fd1, [%rd4];
	ld.global.f64 	%fd2, [%rd4+8];
	sub.f64 	%fd3, %fd1, %fd2;
	mul.wide.s32 	%rd5, %r1, 8;
	add.s64 	%rd6, %rd4, %rd5;
	ld.global.f64 	%fd4, [%rd6];
	ld.global.f64 	%fd5, [%rd6+8];
	sub.f64 	%fd6, %fd4, %fd5;
	add.s64 	%rd7, %rd6, %rd5;
	ld.global.f64 	%fd7, [%rd7];
	ld.global.f64 	%fd8, [%rd7+8];
	sub.f64 	%fd9, %fd7, %fd8;
	mul.f64 	%fd10, %fd6, %fd6;
	fma.rn.f64 	%fd11, %fd3, %fd3, %fd10;
	fma.rn.f64 	%fd12, %fd9, %fd9, %fd11;
	setp.geu.f64 	%p2, %fd12, 0d42D6BCC41E900000;
	@%p2 bra 	$L__BB6_3;
	st.global.u32 	[%rd1], %r2;
$L__BB6_3:
	ret;

}
	// .globl	_Z23problem3_preprocess_gpuiiPKdS0_iPiPdS2_
.visible .entry _Z23problem3_preprocess_gpuiiPKdS0_iPiPdS2_(
	.param .u32 _Z23problem3_preprocess_gpuiiPKdS0_iPiPdS2__param_0,
	.param .u32 _Z23problem3_preprocess_gpuiiPKdS0_iPiPdS2__param_1,
	.param .u64 .ptr .align 1 _Z23problem3_preprocess_gpuiiPKdS0_iPiPdS2__param_2,
	.param .u64 .ptr .align 1 _Z23problem3_preprocess_gpuiiPKdS0_iPiPdS2__param_3,
	.param .u32 _Z23problem3_preprocess_gpuiiPKdS0_iPiPdS2__param_4,
	.param .u64 .ptr .align 1 _Z23problem3_preprocess_gpuiiPKdS0_iPiPdS2__param_5,
	.param .u64 .ptr .align 1 _Z23problem3_preprocess_gpuiiPKdS0_iPiPdS2__param_6,
	.param .u64 .ptr .align 1 _Z23problem3_preprocess_gpuiiPKdS0_iPiPdS2__param_7
)
{
	.reg .pred 	%p<10>;
	.reg .b32 	%r<40>;
	.reg .b64 	%rd<104>;
	.reg .b64 	%fd<58>;

	ld.param.u32 	%r16, [_Z23problem3_preprocess_gpuiiPKdS0_iPiPdS2__param_0];
	ld.param.u32 	%r17, [_Z23problem3_preprocess_gpuiiPKdS0_iPiPdS2__param_1];
	ld.param.u64 	%rd18, [_Z23problem3_preprocess_gpuiiPKdS0_iPiPdS2__param_2];
	ld.param.u64 	%rd19, [_Z23problem3_preprocess_gpuiiPKdS0_iPiPdS2__param_3];
	ld.param.u64 	%rd20, [_Z23problem3_preprocess_gpuiiPKdS0_iPiPdS2__param_5];
	ld.param.u64 	%rd21, [_Z23problem3_preprocess_gpuiiPKdS0_iPiPdS2__param_6];
	ld.param.u64 	%rd22, [_Z23problem3_preprocess_gpuiiPKdS0_iPiPdS2__param_7];
	cvta.to.global.u64 	%rd1, %rd22;
	cvta.to.global.u64 	%rd2, %rd19;
	cvta.to.global.u64 	%rd3, %rd21;
	cvta.to.global.u64 	%rd4, %rd18;
	cvta.to.global.u64 	%rd23, %rd20;
	mov.u32 	%r1, %tid.x;
	mul.wide.u32 	%rd24, %r1, 4;
	add.s64 	%rd5, %rd23, %rd24;
	ld.global.u32 	%r18, [%rd5];
	setp.ne.s32 	%p1, %r18, -2;
	@%p1 bra 	$L__BB7_11;
	ld.global.f64 	%fd1, [%rd4];
	mul.wide.u32 	%rd25, %r1, 8;
	add.s64 	%rd26, %rd4, %rd25;
	ld.global.f64 	%fd2, [%rd26+16];
	sub.f64 	%fd3, %fd1, %fd2;
	mul.wide.s32 	%rd27, %r17, 8;
	add.s64 	%rd28, %rd4, %rd27;
	ld.global.f64 	%fd4, [%rd28];
	shl.b32 	%r19, %r1, 3;
	cvt.u64.u32 	%rd29, %r19;
	add.s64 	%rd30, %rd28, %rd29;
	ld.global.f64 	%fd5, [%rd30+16];
	sub.f64 	%fd6, %fd4, %fd5;
	shl.b32 	%r2, %r17, 1;
	add.s64 	%rd31, %rd28, %rd27;
	ld.global.f64 	%fd7, [%rd31];
	add.s64 	%rd32, %rd31, %rd29;
	ld.global.f64 	%fd8, [%rd32+16];
	sub.f64 	%fd9, %fd7, %fd8;
	cvt.rn.f64.s32 	%fd10, %r16;
	mul.f64 	%fd11, %fd10, 0d418C9C3800000000;
	mul.f64 	%fd12, %fd6, %fd6;
	fma.rn.f64 	%fd13, %fd3, %fd3, %fd12;
	fma.rn.f64 	%fd14, %fd9, %fd9, %fd13;
	mul.f64 	%fd15, %fd11, %fd11;
	setp.geu.f64 	%p2, %fd14, %fd15;
	@%p2 bra 	$L__BB7_11;
	st.global.u32 	[%rd5], %r16;
	mul.lo.s32 	%r3, %r1, 3;
	mul.lo.s32 	%r4, %r3, %r17;
	setp.lt.s32 	%p3, %r17, 1;
	@%p3 bra 	$L__BB7_11;
	setp.lt.u32 	%p4, %r17, 4;
	mov.b32 	%r39, 0;
	@%p4 bra 	$L__BB7_6;
	and.b32  	%r21, %r17, 2147483644;
	neg.s32 	%r37, %r21;
	mad.lo.s32 	%r22, %r17, %r3, %r17;
	mul.wide.u32 	%rd103, %r22, 8;
	add.s32 	%r23, %r3, 2;
	mul.lo.s32 	%r36, %r17, %r23;
	mul.wide.u32 	%rd100, %r4, 8;
	mul.wide.u32 	%rd8, %r2, 8;
	mul.wide.u32 	%rd9, %r17, 8;
	mov.u64 	%rd101, %rd2;
	mov.u64 	%rd102, %rd4;
$L__BB7_5:
	.pragma "nounroll";
	and.b32  	%r39, %r17, 2147483644;
	ld.global.f64 	%fd16, [%rd102];
	add.s64 	%rd33, %rd3, %rd100;
	st.global.f64 	[%rd33], %fd16;
	add.s64 	%rd34, %rd102, %rd9;
	ld.global.f64 	%fd17, [%rd34];
	add.s64 	%rd35, %rd3, %rd103;
	st.global.f64 	[%rd35], %fd17;
	add.s64 	%rd36, %rd102, %rd8;
	ld.global.f64 	%fd18, [%rd36];
	mul.wide.u32 	%rd37, %r36, 8;
	add.s64 	%rd38, %rd3, %rd37;
	st.global.f64 	[%rd38], %fd18;
	ld.global.f64 	%fd19, [%rd101];
	add.s64 	%rd39, %rd1, %rd100;
	st.global.f64 	[%rd39], %fd19;
	add.s64 	%rd40, %rd101, %rd9;
	ld.global.f64 	%fd20, [%rd40];
	add.s64 	%rd41, %rd1, %rd103;
	st.global.f64 	[%rd41], %fd20;
	add.s64 	%rd42, %rd101, %rd8;
	ld.global.f64 	%fd21, [%rd42];
	add.s64 	%rd43, %rd1, %rd37;
	st.global.f64 	[%rd43], %fd21;
	ld.global.f64 	%fd22, [%rd102+8];
	st.global.f64 	[%rd33+8], %fd22;
	ld.global.f64 	%fd23, [%rd34+8];
	add.s64 	%rd44, %rd33, %rd9;
	st.global.f64 	[%rd44+8], %fd23;
	ld.global.f64 	%fd24, [%rd36+8];
	add.s64 	%rd45, %rd33, %rd8;
	st.global.f64 	[%rd45+8], %fd24;
	ld.global.f64 	%fd25, [%rd101+8];
	st.global.f64 	[%rd39+8], %fd25;
	ld.global.f64 	%fd26, [%rd40+8];
	add.s64 	%rd46, %rd39, %rd9;
	st.global.f64 	[%rd46+8], %fd26;
	ld.global.f64 	%fd27, [%rd42+8];
	add.s64 	%rd47, %rd39, %rd8;
	st.global.f64 	[%rd47+8], %fd27;
	ld.global.f64 	%fd28, [%rd102+16];
	st.global.f64 	[%rd33+16], %fd28;
	ld.global.f64 	%fd29, [%rd34+16];
	st.global.f64 	[%rd44+16], %fd29;
	ld.global.f64 	%fd30, [%rd36+16];
	st.global.f64 	[%rd45+16], %fd30;
	ld.global.f64 	%fd31, [%rd101+16];
	st.global.f64 	[%rd39+16], %fd31;
	ld.global.f64 	%fd32, [%rd40+16];
	st.global.f64 	[%rd46+16], %fd32;
	ld.global.f64 	%fd33, [%rd42+16];
	st.global.f64 	[%rd47+16], %fd33;
	ld.global.f64 	%fd34, [%rd102+24];
	st.global.f64 	[%rd33+24], %fd34;
	ld.global.f64 	%fd35, [%rd34+24];
	st.global.f64 	[%rd44+24], %fd35;
	ld.global.f64 	%fd36, [%rd36+24];
	st.global.f64 	[%rd45+24], %fd36;
	ld.global.f64 	%fd37, [%rd101+24];
	st.global.f64 	[%rd39+24], %fd37;
	ld.global.f64 	%fd38, [%rd40+24];
	st.global.f64 	[%rd46+24], %fd38;
	ld.global.f64 	%fd39, [%rd42+24];
	st.global.f64 	[%rd47+24], %fd39;
	add.s32 	%r37, %r37, 4;
	add.s64 	%rd103, %rd103, 32;
	add.s32 	%r36, %r36, 4;
	add.s64 	%rd102, %rd102, 32;
	add.s64 	%rd101, %rd101, 32;
	add.s64 	%rd100, %rd100, 32;
	setp.ne.s32 	%p5, %r37, 0;
	@%p5 bra 	$L__BB7_5;
$L__BB7_6:
	and.b32  	%r13, %r17, 3;
	setp.eq.s32 	%p6, %r13, 0;
	@%p6 bra 	$L__BB7_11;
	setp.eq.s32 	%p7, %r13, 1;
	@%p7 bra 	$L__BB7_9;
	cvt.u64.u32 	%rd48, %r39;
	mul.wide.u32 	%rd49, %r39, 8;
	add.s64 	%rd50, %rd4, %rd49;
	ld.global.f64 	%fd40, [%rd50];
	add.s32 	%r24, %r39, %r4;
	mul.wide.u32 	%rd51, %r24, 8;
	add.s64 	%rd52, %rd3, %rd51;
	st.global.f64 	[%rd52], %fd40;
	add.s32 	%r25, %r39, %r17;
	mul.wide.u32 	%rd53, %r25, 8;
	add.s64 	%rd54, %rd4, %rd53;
	ld.global.f64 	%fd41, [%rd54];
	add.s32 	%r26, %r25, %r4;
	mul.wide.u32 	%rd55, %r26, 8;
	add.s64 	%rd56, %rd3, %rd55;
	st.global.f64 	[%rd56], %fd41;
	add.s32 	%r27, %r25, %r17;
	mul.wide.u32 	%rd57, %r27, 8;
	add.s64 	%rd58, %rd4, %rd57;
	ld.global.f64 	%fd42, [%rd58];
	add.s32 	%r28, %r26, %r17;
	mul.wide.u32 	%rd59, %r28, 8;
	add.s64 	%rd60, %rd3, %rd59;
	st.global.f64 	[%rd60], %fd42;
	add.s64 	%rd61, %rd2, %rd49;
	ld.global.f64 	%fd43, [%rd61];
	add.s64 	%rd62, %rd1, %rd51;
	st.global.f64 	[%rd62], %fd43;
	add.s64 	%rd63, %rd2, %rd53;
	ld.global.f64 	%fd44, [%rd63];
	add.s64 	%rd64, %rd1, %rd55;
	st.global.f64 	[%rd64], %fd44;
	add.s64 	%rd65, %rd2, %rd57;
	ld.global.f64 	%fd45, [%rd65];
	add.s64 	%rd66, %rd1, %rd59;
	st.global.f64 	[%rd66], %fd45;
	ld.global.f64 	%fd46, [%rd50+8];
	cvt.u64.u32 	%rd67, %r4;
	add.s64 	%rd68, %rd48, %rd67;
	shl.b64 	%rd69, %rd68, 3;
	add.s64 	%rd70, %rd3, %rd69;
	st.global.f64 	[%rd70+8], %fd46;
	mul.wide.u32 	%rd71, %r17, 8;
	add.s64 	%rd72, %rd50, %rd71;
	ld.global.f64 	%fd47, [%rd72+8];
	add.s64 	%rd73, %rd70, %rd71;
	st.global.f64 	[%rd73+8], %fd47;
	shl.b32 	%r29, %r17, 1;
	mul.wide.u32 	%rd74, %r29, 8;
	add.s64 	%rd75, %rd50, %rd74;
	ld.global.f64 	%fd48, [%rd75+8];
	add.s64 	%rd76, %rd70, %rd74;
	st.global.f64 	[%rd76+8], %fd48;
	ld.global.f64 	%fd49, [%rd61+8];
	add.s64 	%rd77, %rd1, %rd69;
	st.global.f64 	[%rd77+8], %fd49;
	add.s64 	%rd78, %rd61, %rd71;
	ld.global.f64 	%fd50, [%rd78+8];
	add.s64 	%rd79, %rd77, %rd71;
	st.global.f64 	[%rd79+8], %fd50;
	add.s64 	%rd80, %rd61, %rd74;
	ld.global.f64 	%fd51, [%rd80+8];
	add.s64 	%rd81, %rd77, %rd74;
	st.global.f64 	[%rd81+8], %fd51;
	add.s32 	%r39, %r39, 2;
$L__BB7_9:
	and.b32  	%r30, %r17, 1;
	setp.eq.b32 	%p8, %r30, 1;
	not.pred 	%p9, %p8;
	@%p9 bra 	$L__BB7_11;
	mul.wide.u32 	%rd82, %r39, 8;
	add.s64 	%rd83, %rd4, %rd82;
	ld.global.f64 	%fd52, [%rd83];
	add.s32 	%r31, %r39, %r4;
	mul.wide.u32 	%rd84, %r31, 8;
	add.s64 	%rd85, %rd3, %rd84;
	st.global.f64 	[%rd85], %fd52;
	add.s32 	%r32, %r39, %r17;
	mul.wide.u32 	%rd86, %r32, 8;
	add.s64 	%rd87, %rd4, %rd86;
	ld.global.f64 	%fd53, [%rd87];
	add.s32 	%r33, %r32, %r4;
	mul.wide.u32 	%rd88, %r33, 8;
	add.s64 	%rd89, %rd3, %rd88;
	st.global.f64 	[%rd89], %fd53;
	add.s32 	%r34, %r32, %r17;
	mul.wide.u32 	%rd90, %r34, 8;
	add.s64 	%rd91, %rd4, %rd90;
	ld.global.f64 	%fd54, [%rd91];
	add.s32 	%r35, %r33, %r17;
	mul.wide.u32 	%rd92, %r35, 8;
	add.s64 	%rd93, %rd3, %rd92;
	st.global.f64 	[%rd93], %fd54;
	add.s64 	%rd94, %rd2, %rd82;
	ld.global.f64 	%fd55, [%rd94];
	add.s64 	%rd95, %rd1, %rd84;
	st.global.f64 	[%rd95], %fd55;
	add.s64 	%rd96, %rd2, %rd86;
	ld.global.f64 	%fd56, [%rd96];
	add.s64 	%rd97, %rd1, %rd88;
	st.global.f64 	[%rd97], %fd56;
	add.s64 	%rd98, %rd2, %rd90;
	ld.global.f64 	%fd57, [%rd98];
	add.s64 	%rd99, %rd1, %rd92;
	st.global.f64 	[%rd99], %fd57;
$L__BB7_11:
	ret;

}
	// .globl	_Z16missile_cost_gpuPbPdiiiPKdS0_
.visible .entry _Z16missile_cost_gpuPbPdiiiPKdS0_(
	.param .u64 .ptr .align 1 _Z16missile_cost_gpuPbPdiiiPKdS0__param_0,
	.param .u64 .ptr .align 1 _Z16missile_cost_gpuPbPdiiiPKdS0__param_1,
	.param .u32 _Z16missile_cost_gpuPbPdiiiPKdS0__param_2,
	.param .u32 _Z16missile_cost_gpuPbPdiiiPKdS0__param_3,
	.param .u32 _Z16missile_cost_gpuPbPdiiiPKdS0__param_4,
	.param .u64 .ptr .align 1 _Z16missile_cost_gpuPbPdiiiPKdS0__param_5,
	.param .u64 .ptr .align 1 _Z16missile_cost_gpuPbPdiiiPKdS0__param_6
)
{
	.reg .pred 	%p<5>;
	.reg .b16 	%rs<3>;
	.reg .b32 	%r<5>;
	.reg .b64 	%rd<19>;
	.reg .b64 	%fd<29>;

	ld.param.u64 	%rd7, [_Z16missile_cost_gpuPbPdiiiPKdS0__param_0];
	ld.param.u64 	%rd5, [_Z16missile_cost_gpuPbPdiiiPKdS0__param_1];
	ld.param.u32 	%r1, [_Z16missile_cost_gpuPbPdiiiPKdS0__param_2];
	ld.param.u32 	%r2, [_Z16missile_cost_gpuPbPdiiiPKdS0__param_3];
	ld.param.u32 	%r3, [_Z16missile_cost_gpuPbPdiiiPKdS0__param_4];
	ld.param.u64 	%rd8, [_Z16missile_cost_gpuPbPdiiiPKdS0__param_5];
	ld.param.u64 	%rd6, [_Z16missile_cost_gpuPbPdiiiPKdS0__param_6];
	cvta.to.global.u64 	%rd1, %rd8;
	cvta.to.global.u64 	%rd2, %rd7;
	ld.global.u8 	%rs1, [%rd2];
	setp.ne.s16 	%p1, %rs1, 0;
	@%p1 bra 	$L__BB8_6;
	ld.global.f64 	%fd1, [%rd1];
	ld.global.f64 	%fd4, [%rd1+8];
	sub.f64 	%fd5, %fd1, %fd4;
	mul.wide.s32 	%rd3, %r1, 8;
	add.s64 	%rd9, %rd1, %rd3;
	ld.global.f64 	%fd2, [%rd9];
	ld.global.f64 	%fd6, [%rd9+8];
	sub.f64 	%fd7, %fd2, %fd6;
	add.s64 	%rd10, %rd9, %rd3;
	ld.global.f64 	%fd3, [%rd10];
	ld.global.f64 	%fd8, [%rd10+8];
	sub.f64 	%fd9, %fd3, %fd8;
	mul.f64 	%fd10, %fd7, %fd7;
	fma.rn.f64 	%fd11, %fd5, %fd5, %fd10;
	fma.rn.f64 	%fd12, %fd9, %fd9, %fd11;
	setp.geu.f64 	%p2, %fd12, 0d42D6BCC41E900000;
	@%p2 bra 	$L__BB8_3;
	mov.b16 	%rs2, 1;
	st.global.u8 	[%rd2], %rs2;
	bra.uni 	$L__BB8_6;
$L__BB8_3:
	cvta.to.global.u64 	%rd11, %rd6;
	mul.wide.s32 	%rd12, %r3, 8;
	add.s64 	%rd4, %rd11, %rd12;
	ld.global.f64 	%fd13, [%rd4];
	setp.eq.f64 	%p3, %fd13, 0d0000000000000000;
	@%p3 bra 	$L__BB8_6;
	add.s64 	%rd14, %rd1, %rd12;
	ld.global.f64 	%fd14, [%rd14];
	sub.f64 	%fd15, %fd1, %fd14;
	add.s64 	%rd15, %rd14, %rd3;
	ld.global.f64 	%fd16, [%rd15];
	sub.f64 	%fd17, %fd2, %fd16;
	add.s64 	%rd16, %rd15, %rd3;
	ld.global.f64 	%fd18, [%rd16];
	sub.f64 	%fd19, %fd3, %fd18;
	cvt.rn.f64.s32 	%fd20, %r2;
	mul.f64 	%fd21, %fd20, 0d418C9C3800000000;
	mul.f64 	%fd22, %fd17, %fd17;
	fma.rn.f64 	%fd23, %fd15, %fd15, %fd22;
	fma.rn.f64 	%fd24, %fd19, %fd19, %fd23;
	mul.f64 	%fd25, %fd21, %fd21;
	setp.geu.f64 	%p4, %fd24, %fd25;
	@%p4 bra 	$L__BB8_6;
	add.s32 	%r4, %r2, 1;
	cvt.rn.f64.s32 	%fd26, %r4;
	mul.f64 	%fd27, %fd26, 0d404E000000000000;
	fma.rn.f64 	%fd28, %fd27, 0d408F400000000000, 0d40F86A0000000000;
	cvta.to.global.u64 	%rd17, %rd5;
	st.global.f64 	[%rd17], %fd28;
	mov.b64 	%rd18, 0;
	st.global.u64 	[%rd4], %rd18;
$L__BB8_6:
	ret;

}
.func  (.param .align 16 .b8 func_retval0[16]) __internal_trig_reduction_slowpathd(
	.param .b64 __internal_trig_reduction_slowpathd_param_0
)
{
	.local .align 8 .b8 	__local_depot9[40];
	.reg .b64 	%SP;
	.reg .b64 	%SPL;
	.reg .pred 	%p<10>;
	.reg .b32 	%r<47>;
	.reg .b64 	%rd<74>;
	.reg .b64 	%fd<5>;

	mov.u64 	%SPL, __local_depot9;
	ld.param.f64 	%fd4, [__internal_trig_reduction_slowpathd_param_0];
	add.u64 	%rd1, %SPL, 0;
	{
	.reg .b32 %temp; 
	mov.b64 	{%temp, %r1}, %fd4;
	}
	shr.u32 	%r2, %r1, 20;
	and.b32  	%r3, %r2, 2047;
	setp.eq.s32 	%p1, %r3, 2047;
	mov.b32 	%r46, 0;
	@%p1 bra 	$L__BB9_9;
	add.s32 	%r20, %r3, -1024;
	mov.b64 	%rd20, %fd4;
	shl.b64 	%rd2, %rd20, 11;
	shr.u32 	%r4, %r20, 6;
	sub.s32 	%r45, 15, %r4;
	sub.s32 	%r21, 19, %r4;
	setp.lt.u32 	%p2, %r20, 128;
	selp.b32 	%r6, 18, %r21, %p2;
	setp.ge.s32 	%p3, %r45, %r6;
	mov.b64 	%rd70, 0;
	@%p3 bra 	$L__BB9_4;
	add.s32 	%r23, %r6, %r4;
	neg.s32 	%r43, %r23;
	or.b64  	%rd3, %rd2, -9223372036854775808;
	mov.b64 	%rd70, 0;
	mov.b32 	%r42, 0;
	mov.u64 	%rd25, __cudart_i2opi_d;
	mov.u32 	%r44, %r45;
$L__BB9_3:
	.pragma "nounroll";
	mul.wide.s32 	%rd22, %r42, 8;
	add.s64 	%rd23, %rd1, %rd22;
	mul.wide.s32 	%rd24, %r44, 8;
	add.s64 	%rd26, %rd25, %rd24;
	ld.global.nc.u64 	%rd27, [%rd26];
	{
	.reg .u32 %r0, %r1, %r2, %r3, %alo, %ahi, %blo, %bhi, %clo, %chi;
	mov.b64 	{%alo,%ahi}, %rd27;
	mov.b64 	{%blo,%bhi}, %rd3;
	mov.b64 	{%clo,%chi}, %rd70;
	mad.lo.cc.u32 	%r0, %alo, %blo, %clo;
	madc.hi.cc.u32 	%r1, %alo, %blo, %chi;
	madc.hi.u32 	%r2, %alo, %bhi, 0;
	mad.lo.cc.u32 	%r1, %alo, %bhi, %r1;
	madc.hi.cc.u32 	%r2, %ahi, %blo, %r2;
	madc.hi.u32 	%r3, %ahi, %bhi, 0;
	mad.lo.cc.u32 	%r1, %ahi, %blo, %r1;
	madc.lo.cc.u32 	%r2, %ahi, %bhi, %r2;
	addc.u32 	%r3, %r3, 0;
	mov.b64 	%rd28, {%r0,%r1};
	mov.b64 	%rd70, {%r2,%r3};
	}
	st.local.u64 	[%rd23], %rd28;
	add.s32 	%r44, %r44, 1;
	add.s32 	%r43, %r43, 1;
	add.s32 	%r42, %r42, 1;
	setp.ne.s32 	%p4, %r43, -15;
	mov.u32 	%r45, %r6;
	@%p4 bra 	$L__BB9_3;
$L__BB9_4:
	cvt.s64.s32 	%rd29, %r45;
	cvt.u64.u32 	%rd30, %r4;
	add.s64 	%rd31, %rd30, %rd29;
	shl.b64 	%rd32, %rd31, 3;
	add.s64 	%rd33, %rd1, %rd32;
	st.local.u64 	[%rd33+-120], %rd70;
	and.b32  	%r15, %r2, 63;
	ld.local.u64 	%rd72, [%rd1+16];
	ld.local.u64 	%rd71, [%rd1+24];
	setp.eq.s32 	%p5, %r15, 0;
	@%p5 bra 	$L__BB9_6;
	shl.b64 	%rd34, %rd71, %r15;
	shr.u64 	%rd35, %rd72, 1;
	xor.b32  	%r24, %r15, 63;
	shr.u64 	%rd36, %rd35, %r24;
	or.b64  	%rd71, %rd34, %rd36;
	ld.local.u64 	%rd37, [%rd1+8];
	shl.b64 	%rd38, %rd72, %r15;
	shr.u64 	%rd39, %rd37, 1;
	shr.u64 	%rd40, %rd39, %r24;
	or.b64  	%rd72, %rd38, %rd40;
$L__BB9_6:
	and.b32  	%r25, %r1, -2147483648;
	shr.u64 	%rd41, %rd71, 62;
	cvt.u32.u64 	%r26, %rd41;
	mov.b64 	{%r27, %r28}, %rd71;
	mov.b64 	{%r29, %r30}, %rd72;
	shf.l.wrap.b32 	%r31, %r30, %r27, 2;
	shf.l.wrap.b32 	%r32, %r27, %r28, 2;
	mov.b64 	%rd42, {%r31, %r32};
	shl.b64 	%rd43, %rd72, 2;
	shr.u64 	%rd44, %rd42, 63;
	cvt.u32.u64 	%r33, %rd44;
	add.s32 	%r34, %r33, %r26;
	setp.eq.s32 	%p6, %r25, 0;
	neg.s32 	%r35, %r34;
	selp.b32 	%r46, %r34, %r35, %p6;
	setp.gt.s64 	%p7, %rd42, -1;
	mov.b64 	%rd45, 0;
	{
	.reg .u32 %r0, %r1, %r2, %r3, %a0, %a1, %a2, %a3, %b0, %b1, %b2, %b3;
	mov.b64 	{%a0,%a1}, %rd45;
	mov.b64 	{%a2,%a3}, %rd45;
	mov.b64 	{%b0,%b1}, %rd43;
	mov.b64 	{%b2,%b3}, %rd42;
	sub.cc.u32 	%r0, %a0, %b0;
	subc.cc.u32 	%r1, %a1, %b1;
	subc.cc.u32 	%r2, %a2, %b2;
	subc.u32 	%r3, %a3, %b3;
	mov.b64 	%rd46, {%r0,%r1};
	mov.b64 	%rd47, {%r2,%r3};
	}
	xor.b32  	%r36, %r25, -2147483648;
	selp.b64 	%rd73, %rd42, %rd47, %p7;
	selp.b64 	%rd14, %rd43, %rd46, %p7;
	selp.b32 	%r17, %r25, %r36, %p7;
	clz.b64 	%r37, %rd73;
	cvt.u64.u32 	%rd15, %r37;
	setp.eq.s32 	%p8, %r37, 0;
	@%p8 bra 	$L__BB9_8;
	cvt.u32.u64 	%r38, %rd15;
	and.b32  	%r39, %r38, 63;
	shl.b64 	%rd48, %rd73, %r39;
	shr.u64 	%rd49, %rd14, 1;
	not.b32 	%r40, %r38;
	and.b32  	%r41, %r40, 63;
	shr.u64 	%rd50, %rd49, %r41;
	or.b64  	%rd73, %rd48, %rd50;
$L__BB9_8:
	mov.b64 	%rd51, -3958705157555305931;
	{
	.reg .u32 %r0, %r1, %r2, %r3, %alo, %ahi, %blo, %bhi;
	mov.b64 	{%alo,%ahi}, %rd73;
	mov.b64 	{%blo,%bhi}, %rd51;
	mul.lo.u32 	%r0, %alo, %blo;
	mul.hi.u32 	%r1, %alo, %blo;
	mad.lo.cc.u32 	%r1, %alo, %bhi, %r1;
	madc.hi.u32 	%r2, %alo, %bhi, 0;
	mad.lo.cc.u32 	%r1, %ahi, %blo, %r1;
	madc.hi.cc.u32 	%r2, %ahi, %blo, %r2;
	madc.hi.u32 	%r3, %ahi, %bhi, 0;
	mad.lo.cc.u32 	%r2, %ahi, %bhi, %r2;
	addc.u32 	%r3, %r3, 0;
	mov.b64 	%rd52, {%r0,%r1};
	mov.b64 	%rd53, {%r2,%r3};
	}
	setp.gt.s64 	%p9, %rd53, 0;
	{
	.reg .u32 %r0, %r1, %r2, %r3, %a0, %a1, %a2, %a3, %b0, %b1, %b2, %b3;
	mov.b64 	{%a0,%a1}, %rd52;
	mov.b64 	{%a2,%a3}, %rd53;
	mov.b64 	{%b0,%b1}, %rd52;
	mov.b64 	{%b2,%b3}, %rd53;
	add.cc.u32 	%r0, %a0, %b0;
	addc.cc.u32 	%r1, %a1, %b1;
	addc.cc.u32 	%r2, %a2, %b2;
	addc.u32 	%r3, %a3, %b3;
	mov.b64 	%rd54, {%r0,%r1};
	mov.b64 	%rd55, {%r2,%r3};
	}
	selp.b64 	%rd56, %rd55, %rd53, %p9;
	selp.s64 	%rd57, -1, 0, %p9;
	sub.s64 	%rd58, %rd57, %rd15;
	cvt.u64.u32 	%rd59, %r17;
	shl.b64 	%rd60, %rd59, 32;
	add.s64 	%rd61, %rd56, 1;
	shr.u64 	%rd62, %rd61, 10;
	add.s64 	%rd63, %rd62, 1;
	shr.u64 	%rd64, %rd63, 1;
	shl.b64 	%rd65, %rd58, 52;
	add.s64 	%rd66, %rd65, %rd64;
	add.s64 	%rd67, %rd66, 4602678819172646912;
	or.b64  	%rd68, %rd67, %rd60;
	mov.b64 	%fd4, %rd68;
$L__BB9_9:
	st.param.f64 	[func_retval0], %fd4;
	st.param.b32 	[func_retval0+8], %r46;
	ret;

}


// ===== COMPILED SASS (sm_100) =====

	.target	sm_100

	.elftype	@"ET_EXEC"


//--------------------- .note.nv.tkinfo           --------------------------
	.section	.note.nv.tkinfo,"",@"SHT_NOTE"
	.sectionflags	@"SHF_NOTE_NV_TKINFO"
	.tkinfo
        /*0018*/ 	.word	0x00000002
        /*0030*/ 	.string	""
        /*0030*/ 	.string	"ptxas"
        /*0030*/ 	.string	"Cuda compilation tools, release 13.0, V13.0.88"
        /*0030*/ 	.string	"Build cuda_13.0.r13.0/compiler.36424714_0"
        /*0030*/ 	.string	"-arch sm_100 -m 64 "



//--------------------- .note.nv.cuinfo           --------------------------
	.section	.note.nv.cuinfo,"",@"SHT_NOTE"
	.sectionflags	@"SHF_NOTE_NV_CUINFO"
        /*0018*/ 	.short	0x0002
        /*001a*/ 	.short	0x0064
        /*001c*/ 	.short	0x0082
	.zero		2


//--------------------- .nv.info                  --------------------------
	.section	.nv.info,"",@"SHT_CUDA_INFO"
	.align	4


	//----- nvinfo : EIATTR_REGCOUNT
	.align		4
        /*0000*/ 	.byte	0x04, 0x2f
        /*0002*/ 	.short	(.L_3 - .L_2)
	.align		4
.L_2:
        /*0004*/ 	.word	index@(_Z17calc_step2fst_gpuiiPd)
        /*0008*/ 	.word	0x0000001a


	//----- nvinfo : EIATTR_FRAME_SIZE
	.align		4
.L_3:
        /*000c*/ 	.byte	0x04, 0x11
        /*000e*/ 	.short	(.L_5 - .L_4)
	.align		4
.L_4:
        /*0010*/ 	.word	index@($_Z17calc_step2fst_gpuiiPd$__internal_trig_reduction_slowpathd)
        /*0014*/ 	.word	0x00000028


	//----- nvinfo : EIATTR_FRAME_SIZE
	.align		4
.L_5:
        /*0018*/ 	.byte	0x04, 0x11
        /*001a*/ 	.short	(.L_7 - .L_6)
	.align		4
.L_6:
        /*001c*/ 	.word	index@($__internal_2_$__cuda_sm20_div_rn_f64_full)
        /*0020*/ 	.word	0x00000028


	//----- nvinfo : EIATTR_FRAME_SIZE
	.align		4
.L_7:
        /*0024*/ 	.byte	0x04, 0x11
        /*0026*/ 	.short	(.L_9 - .L_8)
	.align		4
.L_8:
        /*0028*/ 	.word	index@(_Z17calc_step2fst_gpuiiPd)
        /*002c*/ 	.word	0x00000028


	//----- nvinfo : EIATTR_REGCOUNT
	.align		4
.L_9:
        /*0030*/ 	.byte	0x04, 0x2f
        /*0032*/ 	.short	(.L_11 - .L_10)
	.align		4
.L_10:
        /*0034*/ 	.word	index@(_Z25compute_accelerations_gpudiPKdPdS1_S0_i)
        /*0038*/ 	.word	0x0000001e


	//----- nvinfo : EIATTR_FRAME_SIZE
	.align		4
.L_11:
        /*003c*/ 	.byte	0x04, 0x11
        /*003e*/ 	.short	(.L_13 - .L_12)
	.align		4
.L_12:
        /*0040*/ 	.word	index@($__internal_1_$__cuda_sm20_dsqrt_rn_f64_mediumpath_v1)
        /*0044*/ 	.word	0x00000000


	//----- nvinfo : EIATTR_FRAME_SIZE
	.align		4
.L_13:
        /*0048*/ 	.byte	0x04, 0x11
        /*004a*/ 	.short	(.L_15 - .L_14)
	.align		4
.L_14:
        /*004c*/ 	.word	index@($__internal_0_$__cuda_sm20_div_rn_f64_full)
        /*0050*/ 	.word	0x00000000


	//----- nvinfo : EIATTR_FRAME_SIZE
	.align		4
.L_15:
        /*0054*/ 	.byte	0x04, 0x11
        /*0056*/ 	.short	(.L_17 - .L_16)
	.align		4
.L_16:
        /*0058*/ 	.word	index@(_Z25compute_accelerations_gpudiPKdPdS1_S0_i)
        /*005c*/ 	.word	0x00000000


	//----- nvinfo : EIATTR_REGCOUNT
	.align		4
.L_17:
        /*0060*/ 	.byte	0x04, 0x2f
        /*0062*/ 	.short	(.L_19 - .L_18)
	.align		4
.L_18:
        /*0064*/ 	.word	index@(_Z18clear_device_m_gpuiPd)
        /*0068*/ 	.word	0x00000008


	//----- nvinfo : EIATTR_FRAME_SIZE
	.align		4
.L_19:
        /*006c*/ 	.byte	0x04, 0x11
        /*006e*/ 	.short	(.L_21 - .L_20)
	.align		4
.L_20:
        /*0070*/ 	.word	index@(_Z18clear_device_m_gpuiPd)
        /*0074*/ 	.word	0x00000000


	//----- nvinfo : EIATTR_REGCOUNT
	.align		4
.L_21:
        /*0078*/ 	.byte	0x04, 0x2f
        /*007a*/ 	.short	(.L_23 - .L_22)
	.align		4
.L_22:
        /*007c*/ 	.word	index@(_Z11clear_a_gpuiPd)
        /*0080*/ 	.word	0x00000008


	//----- nvinfo : EIATTR_FRAME_SIZE
	.align		4
.L_23:
        /*0084*/ 	.byte	0x04, 0x11
        /*0086*/ 	.short	(.L_25 - .L_24)
	.align		4
.L_24:
        /*0088*/ 	.word	index@(_Z11clear_a_gpuiPd)
        /*008c*/ 	.word	0x00000000


	//----- nvinfo : EIATTR_REGCOUNT
	.align		4
.L_25:
        /*0090*/ 	.byte	0x04, 0x2f
        /*0092*/ 	.short	(.L_27 - .L_26)
	.align		4
.L_26:
        /*0094*/ 	.word	index@(_Z20update_positions_gpuiPdS_S_)
        /*0098*/ 	.word	0x00000010


	//----- nvinfo : EIATTR_FRAME_SIZE
	.align		4
.L_27:
        /*009c*/ 	.byte	0x04, 0x11
        /*009e*/ 	.short	(.L_29 - .L_28)
	.align		4
.L_28:
        /*00a0*/ 	.word	index@(_Z20update_positions_gpuiPdS_S_)
        /*00a4*/ 	.word	0x00000000


	//----- nvinfo : EIATTR_REGCOUNT
	.align		4
.L_29:
        /*00a8*/ 	.byte	0x04, 0x2f
        /*00aa*/ 	.short	(.L_31 - .L_30)
	.align		4
.L_30:
        /*00ac*/ 	.word	index@(_Z20calc_sq_min_dist_gpuPbPdiPKd)
        /*00b0*/ 	.word	0x0000001a


	//----- nvinfo : EIATTR_FRAME_SIZE
	.align		4
.L_31:
        /*00b4*/ 	.byte	0x04, 0x11
        /*00b6*/ 	.short	(.L_33 - .L_32)
	.align		4
.L_32:
        /*00b8*/ 	.word	index@(_Z20calc_sq_min_dist_gpuPbPdiPKd)
        /*00bc*/ 	.word	0x00000000


	//----- nvinfo : EIATTR_REGCOUNT
	.align		4
.L_33:
        /*00c0*/ 	.byte	0x04, 0x2f
        /*00c2*/ 	.short	(.L_35 - .L_34)
	.align		4
.L_34:
        /*00c4*/ 	.word	index@(_Z22calc_hit_time_step_gpuPiiiPKd)
        /*00c8*/ 	.word	0x00000018


	//----- nvinfo : EIATTR_FRAME_SIZE
	.align		4
.L_35:
        /*00cc*/ 	.byte	0x04, 0x11
        /*00ce*/ 	.short	(.L_37 - .L_36)
	.align		4
.L_36:
        /*00d0*/ 	.word	index@(_Z22calc_hit_time_step_gpuPiiiPKd)
        /*00d4*/ 	.word	0x00000000


	//----- nvinfo : EIATTR_REGCOUNT
	.align		4
.L_37:
        /*00d8*/ 	.byte	0x04, 0x2f
        /*00da*/ 	.short	(.L_39 - .L_38)
	.align		4
.L_38:
        /*00dc*/ 	.word	index@(_Z23problem3_preprocess_gpuiiPKdS0_iPiPdS2_)
        /*00e0*/ 	.word	0x00000020


	//----- nvinfo : EIATTR_FRAME_SIZE
	.align		4
.L_39:
        /*00e4*/ 	.byte	0x04, 0x11
        /*00e6*/ 	.short	(.L_41 - .L_40)
	.align		4
.L_40:
        /*00e8*/ 	.word	index@(_Z23problem3_preprocess_gpuiiPKdS0_iPiPdS2_)
        /*00ec*/ 	.word	0x00000000


	//----- nvinfo : EIATTR_REGCOUNT
	.align		4
.L_41:
        /*00f0*/ 	.byte	0x04, 0x2f
        /*00f2*/ 	.short	(.L_43 - .L_42)
	.align		4
.L_42:
        /*00f4*/ 	.word	index@(_Z16missile_cost_gpuPbPdiiiPKdS0_)
        /*00f8*/ 	.word	0x0000001c


	//----- nvinfo : EIATTR_FRAME_SIZE
	.align		4
.L_43:
        /*00fc*/ 	.byte	0x04, 0x11
        /*00fe*/ 	.short	(.L_45 - .L_44)
	.align		4
.L_44:
        /*0100*/ 	.word	index@(_Z16missile_cost_gpuPbPdiiiPKdS0_)
        /*0104*/ 	.word	0x00000000


	//----- nvinfo : EIATTR_MIN_STACK_SIZE
	.align		4
.L_45:
        /*0108*/ 	.byte	0x04, 0x12
        /*010a*/ 	.short	(.L_47 - .L_46)
	.align		4
.L_46:
        /*010c*/ 	.word	index@(_Z16missile_cost_gpuPbPdiiiPKdS0_)
        /*0110*/ 	.word	0x00000000


	//----- nvinfo : EIATTR_MIN_STACK_SIZE
	.align		4
.L_47:
        /*0114*/ 	.byte	0x04, 0x12
        /*0116*/ 	.short	(.L_49 - .L_48)
	.align		4
.L_48:
        /*0118*/ 	.word	index@(_Z23problem3_preprocess_gpuiiPKdS0_iPiPdS2_)
        /*011c*/ 	.word	0x00000000


	//----- nvinfo : EIATTR_MIN_STACK_SIZE
	.align		4
.L_49:
        /*0120*/ 	.byte	0x04, 0x12
        /*0122*/ 	.short	(.L_51 - .L_50)
	.align		4
.L_50:
        /*0124*/ 	.word	index@(_Z22calc_hit_time_step_gpuPiiiPKd)
        /*0128*/ 	.word	0x00000000


	//----- nvinfo : EIATTR_MIN_STACK_SIZE
	.align		4
.L_51:
        /*012c*/ 	.byte	0x04, 0x12
        /*012e*/ 	.short	(.L_53 - .L_52)
	.align		4
.L_52:
        /*0130*/ 	.word	index@(_Z20calc_sq_min_dist_gpuPbPdiPKd)
        /*0134*/ 	.word	0x00000000


	//----- nvinfo : EIATTR_MIN_STACK_SIZE
	.align		4
.L_53:
        /*0138*/ 	.byte	0x04, 0x12
        /*013a*/ 	.short	(.L_55 - .L_54)
	.align		4
.L_54:
        /*013c*/ 	.word	index@(_Z20update_positions_gpuiPdS_S_)
        /*0140*/ 	.word	0x00000000


	//----- nvinfo : EIATTR_MIN_STACK_SIZE
	.align		4
.L_55:
        /*0144*/ 	.byte	0x04, 0x12
        /*0146*/ 	.short	(.L_57 - .L_56)
	.align		4
.L_56:
        /*0148*/ 	.word	index@(_Z11clear_a_gpuiPd)
        /*014c*/ 	.word	0x00000000


	//----- nvinfo : EIATTR_MIN_STACK_SIZE
	.align		4
.L_57:
        /*0150*/ 	.byte	0x04, 0x12
        /*0152*/ 	.short	(.L_59 - .L_58)
	.align		4
.L_58:
        /*0154*/ 	.word	index@(_Z18clear_device_m_gpuiPd)
        /*0158*/ 	.word	0x00000000


	//----- nvinfo : EIATTR_MIN_STACK_SIZE
	.align		4
.L_59:
        /*015c*/ 	.byte	0x04, 0x12
        /*015e*/ 	.short	(.L_61 - .L_60)
	.align		4
.L_60:
        /*0160*/ 	.word	index@(_Z25compute_accelerations_gpudiPKdPdS1_S0_i)
        /*0164*/ 	.word	0x00000000


	//----- nvinfo : EIATTR_MIN_STACK_SIZE
	.align		4
.L_61:
        /*0168*/ 	.byte	0x04, 0x12
        /*016a*/ 	.short	(.L_63 - .L_62)
	.align		4
.L_62:
        /*016c*/ 	.word	index@(_Z17calc_step2fst_gpuiiPd)
        /*0170*/ 	.word	0x00000028
.L_63:


//--------------------- .nv.compat                --------------------------
	.section	.nv.compat,"",@"SHT_CUDA_COMPAT_INFO"
	.align	4
        /*0000*/ 	.byte	0x02, 0x09, 0x00, 0x00, 0x02, 0x02, 0x01, 0x00, 0x02, 0x05, 0x05, 0x00, 0x03, 0x07, 0x01, 0x01
        /*0010*/ 	.byte	0x02, 0x03, 0x00, 0x00, 0x02, 0x06, 0x01, 0x00, 0x04, 0x0b, 0x08, 0x00, 0x01, 0x00, 0x00, 0x00
        /*0020*/ 	.byte	0x00, 0x00, 0x00, 0x00


//--------------------- .nv.info._Z16missile_cost_gpuPbPdiiiPKdS0_ --------------------------
	.section	.nv.info._Z16missile_cost_gpuPbPdiiiPKdS0_,"",@"SHT_CUDA_INFO"
	.sectionflags	@""
	.align	4


	//----- nvinfo : EIATTR_CUDA_API_VERSION
	.align		4
        /*0000*/ 	.byte	0x04, 0x37
        /*0002*/ 	.short	(.L_65 - .L_64)
.L_64:
        /*0004*/ 	.word	0x00000082


	//----- nvinfo : EIATTR_KPARAM_INFO
	.align		4
.L_65:
        /*0008*/ 	.byte	0x04, 0x17
        /*000a*/ 	.short	(.L_67 - .L_66)
.L_66:
        /*000c*/ 	.word	0x00000000
        /*0010*/ 	.short	0x0006
        /*0012*/ 	.short	0x0028
        /*0014*/ 	.byte	0x00, 0xf5, 0x21, 0x00


	//----- nvinfo : EIATTR_KPARAM_INFO
	.align		4
.L_67:
        /*0018*/ 	.byte	0x04, 0x17
        /*001a*/ 	.short	(.L_69 - .L_68)
.L_68:
        /*001c*/ 	.word	0x00000000
        /*0020*/ 	.short	0x0005
        /*0022*/ 	.short	0x0020
        /*0024*/ 	.byte	0x00, 0xf5, 0x21, 0x00


	//----- nvinfo : EIATTR_KPARAM_INFO
	.align		4
.L_69:
        /*0028*/ 	.byte	0x04, 0x17
        /*002a*/ 	.short	(.L_71 - .L_70)
.L_70:
        /*002c*/ 	.word	0x00000000
        /*0030*/ 	.short	0x0004
        /*0032*/ 	.short	0x0018
        /*0034*/ 	.byte	0x00, 0xf0, 0x11, 0x00


	//----- nvinfo : EIATTR_KPARAM_INFO
	.align		4
.L_71:
        /*0038*/ 	.byte	0x04, 0x17
        /*003a*/ 	.short	(.L_73 - .L_72)
.L_72:
        /*003c*/ 	.word	0x00000000
        /*0040*/ 	.short	0x0003
        /*0042*/ 	.short	0x0014
        /*0044*/ 	.byte	0x00, 0xf0, 0x11, 0x00


	//----- nvinfo : EIATTR_KPARAM_INFO
	.align		4
.L_73:
        /*0048*/ 	.byte	0x04, 0x17
        /*004a*/ 	.short	(.L_75 - .L_74)
.L_74:
        /*004c*/ 	.word	0x00000000
        /*0050*/ 	.short	0x0002
        /*0052*/ 	.short	0x0010
        /*0054*/ 	.byte	0x00, 0xf0, 0x11, 0x00


	//----- nvinfo : EIATTR_KPARAM_INFO
	.align		4
.L_75:
        /*0058*/ 	.byte	0x04, 0x17
        /*005a*/ 	.short	(.L_77 - .L_76)
.L_76:
        /*005c*/ 	.word	0x00000000
        /*0060*/ 	.short	0x0001
        /*0062*/ 	.short	0x0008
        /*0064*/ 	.byte	0x00, 0xf5, 0x21, 0x00


	//----- nvinfo : EIATTR_KPARAM_INFO
	.align		4
.L_77:
        /*0068*/ 	.byte	0x04, 0x17
        /*006a*/ 	.short	(.L_79 - .L_78)
.L_78:
        /*006c*/ 	.word	0x00000000
        /*0070*/ 	.short	0x0000
        /*0072*/ 	.short	0x0000
        /*0074*/ 	.byte	0x00, 0xf5, 0x21, 0x00


	//----- nvinfo : EIATTR_SPARSE_MMA_MASK
	.align		4
.L_79:
        /*0078*/ 	.byte	0x03, 0x50
        /*007a*/ 	.short	0x0000


	//----- nvinfo : EIATTR_MAXREG_COUNT
	.align		4
        /*007c*/ 	.byte	0x03, 0x1b
        /*007e*/ 	.short	0x00ff


	//----- nvinfo : EIATTR_MERCURY_ISA_VERSION
	.align		4
        /*0080*/ 	.byte	0x03, 0x5f
        /*0082*/ 	.short	0x0101


	//----- nvinfo : EIATTR_VRC_CTA_INIT_COUNT
	.align		4
        /*0084*/ 	.byte	0x02, 0x4a
	.zero		1
	.zero		1


	//----- nvinfo : EIATTR_EXIT_INSTR_OFFSETS
	.align		4
        /*0088*/ 	.byte	0x04, 0x1c
        /*008a*/ 	.short	(.L_81 - .L_80)


	//   ....[0]....
.L_80:
        /*008c*/ 	.word	0x00000050


	//   ....[1]....
        /*0090*/ 	.word	0x000001c0


	//   ....[2]....
        /*0094*/ 	.word	0x00000220


	//   ....[3]....
        /*0098*/ 	.word	0x00000340


	//   ....[4]....
        /*009c*/ 	.word	0x000003e0


	//----- nvinfo : EIATTR_CBANK_PARAM_SIZE
	.align		4
.L_81:
        /*00a0*/ 	.byte	0x03, 0x19
        /*00a2*/ 	.short	0x0030


	//----- nvinfo : EIATTR_PARAM_CBANK
	.align		4
        /*00a4*/ 	.byte	0x04, 0x0a
        /*00a6*/ 	.short	(.L_83 - .L_82)
	.align		4
.L_82:
        /*00a8*/ 	.word	index@(.nv.constant0._Z16missile_cost_gpuPbPdiiiPKdS0_)
        /*00ac*/ 	.short	0x0380
        /*00ae*/ 	.short	0x0030


	//----- nvinfo : EIATTR_SW_WAR
	.align		4
.L_83:
        /*00b0*/ 	.byte	0x04, 0x36
        /*00b2*/ 	.short	(.L_85 - .L_84)
.L_84:
        /*00b4*/ 	.word	0x00000008
.L_85:


//--------------------- .nv.info._Z23problem3_preprocess_gpuiiPKdS0_iPiPdS2_ --------------------------
	.section	.nv.info._Z23problem3_preprocess_gpuiiPKdS0_iPiPdS2_,"",@"SHT_CUDA_INFO"
	.sectionflags	@""
	.align	4


	//----- nvinfo : EIATTR_CUDA_API_VERSION
	.align		4
        /*0000*/ 	.byte	0x04, 0x37
        /*0002*/ 	.short	(.L_87 - .L_86)
.L_86:
        /*0004*/ 	.word	0x00000082


	//----- nvinfo : EIATTR_KPARAM_INFO
	.align		4
.L_87:
        /*0008*/ 	.byte	0x04, 0x17
        /*000a*/ 	.short	(.L_89 - .L_88)
.L_88:
        /*000c*/ 	.word	0x00000000
        /*0010*/ 	.short	0x0007
        /*0012*/ 	.short	0x0030
        /*0014*/ 	.byte	0x00, 0xf5, 0x21, 0x00


	//----- nvinfo : EIATTR_KPARAM_INFO
	.align		4
.L_89:
        /*0018*/ 	.byte	0x04, 0x17
        /*001a*/ 	.short	(.L_91 - .L_90)
.L_90:
        /*001c*/ 	.word	0x00000000
        /*0020*/ 	.short	0x0006
        /*0022*/ 	.short	0x0028
        /*0024*/ 	.byte	0x00, 0xf5, 0x21, 0x00


	//----- nvinfo : EIATTR_KPARAM_INFO
	.align		4
.L_91:
        /*0028*/ 	.byte	0x04, 0x17
        /*002a*/ 	.short	(.L_93 - .L_92)
.L_92:
        /*002c*/ 	.word	0x00000000
        /*0030*/ 	.short	0x0005
        /*0032*/ 	.short	0x0020
        /*0034*/ 	.byte	0x00, 0xf5, 0x21, 0x00


	//----- nvinfo : EIATTR_KPARAM_INFO
	.align		4
.L_93:
        /*0038*/ 	.byte	0x04, 0x17
        /*003a*/ 	.short	(.L_95 - .L_94)
.L_94:
        /*003c*/ 	.word	0x00000000
        /*0040*/ 	.short	0x0004
        /*0042*/ 	.short	0x0018
        /*0044*/ 	.byte	0x00, 0xf0, 0x11, 0x00


	//----- nvinfo : EIATTR_KPARAM_INFO
	.align		4
.L_95:
        /*0048*/ 	.byte	0x04, 0x17
        /*004a*/ 	.short	(.L_97 - .L_96)
.L_96:
        /*004c*/ 	.word	0x00000000
        /*0050*/ 	.short	0x0003
        /*0052*/ 	.short	0x0010
        /*0054*/ 	.byte	0x00, 0xf5, 0x21, 0x00


	//----- nvinfo : EIATTR_KPARAM_INFO
	.align		4
.L_97:
        /*0058*/ 	.byte	0x04, 0x17
        /*005a*/ 	.short	(.L_99 - .L_98)
.L_98:
        /*005c*/ 	.word	0x00000000
        /*0060*/ 	.short	0x0002
        /*0062*/ 	.short	0x0008
        /*0064*/ 	.byte	0x00, 0xf5, 0x21, 0x00


	//----- nvinfo : EIATTR_KPARAM_INFO
	.align		4
.L_99:
        /*0068*/ 	.byte	0x04, 0x17
        /*006a*/ 	.short	(.L_101 - .L_100)
.L_100:
        /*006c*/ 	.word	0x00000000
        /*0070*/ 	.short	0x0001
        /*0072*/ 	.short	0x0004
        /*0074*/ 	.byte	0x00, 0xf0, 0x11, 0x00


	//----- nvinfo : EIATTR_KPARAM_INFO
	.align		4
.L_101:
        /*0078*/ 	.byte	0x04, 0x17
        /*007a*/ 	.short	(.L_103 - .L_102)
.L_102:
        /*007c*/ 	.word	0x00000000
        /*0080*/ 	.short	0x0000
        /*0082*/ 	.short	0x0000
        /*0084*/ 	.byte	0x00, 0xf0, 0x11, 0x00


	//----- nvinfo : EIATTR_SPARSE_MMA_MASK
	.align		4
.L_103:
        /*0088*/ 	.byte	0x03, 0x50
        /*008a*/ 	.short	0x0000


	//----- nvinfo : EIATTR_MAXREG_COUNT
	.align		4
        /*008c*/ 	.byte	0x03, 0x1b
        /*008e*/ 	.short	0x00ff


	//----- nvinfo : EIATTR_MERCURY_ISA_VERSION
	.align		4
        /*0090*/ 	.byte	0x03, 0x5f
        /*0092*/ 	.short	0x0101


	//----- nvinfo : EIATTR_VRC_CTA_INIT_COUNT
	.align		4
        /*0094*/ 	.byte	0x02, 0x4a
	.zero		1
	.zero		1


	//----- nvinfo : EIATTR_EXIT_INSTR_OFFSETS
	.align		4
        /*0098*/ 	.byte	0x04, 0x1c
        /*009a*/ 	.short	(.L_105 - .L_104)


	//   ....[0]....
.L_104:
        /*009c*/ 	.word	0x00000070


	//   ....[1]....
        /*00a0*/ 	.word	0x00000280


	//   ....[2]....
        /*00a4*/ 	.word	0x000002d0


	//   ....[3]....
        /*00a8*/ 	.word	0x00000cb0


	//   ....[4]....
        /*00ac*/ 	.word	0x000012b0


	//   ....[5]....
        /*00b0*/ 	.word	0x00001580


	//----- nvinfo : EIATTR_CBANK_PARAM_SIZE
	.align		4
.L_105:
        /*00b4*/ 	.byte	0x03, 0x19
        /*00b6*/ 	.short	0x0038


	//----- nvinfo : EIATTR_PARAM_CBANK
	.align		4
        /*00b8*/ 	.byte	0x04, 0x0a
        /*00ba*/ 	.short	(.L_107 - .L_106)
	.align		4
.L_106:
        /*00bc*/ 	.word	index@(.nv.constant0._Z23problem3_preprocess_gpuiiPKdS0_iPiPdS2_)
        /*00c0*/ 	.short	0x0380
        /*00c2*/ 	.short	0x0038


	//----- nvinfo : EIATTR_SW_WAR
	.align		4
.L_107:
        /*00c4*/ 	.byte	0x04, 0x36
        /*00c6*/ 	.short	(.L_109 - .L_108)
.L_108:
        /*00c8*/ 	.word	0x00000008
.L_109:


//--------------------- .nv.info._Z22calc_hit_time_step_gpuPiiiPKd --------------------------
	.section	.nv.info._Z22calc_hit_time_step_gpuPiiiPKd,"",@"SHT_CUDA_INFO"
	.sectionflags	@""
	.align	4


	//----- nvinfo : EIATTR_CUDA_API_VERSION
	.align		4
        /*0000*/ 	.byte	0x04, 0x37
        /*0002*/ 	.short	(.L_111 - .L_110)
.L_110:
        /*0004*/ 	.word	0x00000082


	//----- nvinfo : EIATTR_KPARAM_INFO
	.align		4
.L_111:
        /*0008*/ 	.byte	0x04, 0x17
        /*000a*/ 	.short	(.L_113 - .L_112)
.L_112:
        /*000c*/ 	.word	0x00000000
        /*0010*/ 	.short	0x0003
        /*0012*/ 	.short	0x0010
        /*0014*/ 	.byte	0x00, 0xf5, 0x21, 0x00


	//----- nvinfo : EIATTR_KPARAM_INFO
	.align		4
.L_113:
        /*0018*/ 	.byte	0x04, 0x17
        /*001a*/ 	.short	(.L_115 - .L_114)
.L_114:
        /*001c*/ 	.word	0x00000000
        /*0020*/ 	.short	0x0002
        /*0022*/ 	.short	0x000c
        /*0024*/ 	.byte	0x00, 0xf0, 0x11, 0x00


	//----- nvinfo : EIATTR_KPARAM_INFO
	.align		4
.L_115:
        /*0028*/ 	.byte	0x04, 0x17
        /*002a*/ 	.short	(.L_117 - .L_116)
.L_116:
        /*002c*/ 	.word	0x00000000
        /*0030*/ 	.short	0x0001
        /*0032*/ 	.short	0x0008
        /*0034*/ 	.byte	0x00, 0xf0, 0x11, 0x00


	//----- nvinfo : EIATTR_KPARAM_INFO
	.align		4
.L_117:
        /*0038*/ 	.byte	0x04, 0x17
        /*003a*/ 	.short	(.L_119 - .L_118)
.L_118:
        /*003c*/ 	.word	0x00000000
        /*0040*/ 	.short	0x0000
        /*0042*/ 	.short	0x0000
        /*0044*/ 	.byte	0x00, 0xf5, 0x21, 0x00


	//----- nvinfo : EIATTR_SPARSE_MMA_MASK
	.align		4
.L_119:
        /*0048*/ 	.byte	0x03, 0x50
        /*004a*/ 	.short	0x0000


	//----- nvinfo : EIATTR_MAXREG_COUNT
	.align		4
        /*004c*/ 	.byte	0x03, 0x1b
        /*004e*/ 	.short	0x00ff


	//----- nvinfo : EIATTR_MERCURY_ISA_VERSION
	.align		4
        /*0050*/ 	.byte	0x03, 0x5f
        /*0052*/ 	.short	0x0101


	//----- nvinfo : EIATTR_VRC_CTA_INIT_COUNT
	.align		4
        /*0054*/ 	.byte	0x02, 0x4a
	.zero		1
	.zero		1


	//----- nvinfo : EIATTR_EXIT_INSTR_OFFSETS
	.align		4
        /*0058*/ 	.byte	0x04, 0x1c
        /*005a*/ 	.short	(.L_121 - .L_120)


	//   ....[0]....
.L_120:
        /*005c*/ 	.word	0x00000050


	//   ....[1]....
        /*0060*/ 	.word	0x000001a0


	//   ....[2]....
        /*0064*/ 	.word	0x000001d0


	//----- nvinfo : EIATTR_CBANK_PARAM_SIZE
	.align		4
.L_121:
        /*0068*/ 	.byte	0x03, 0x19
        /*006a*/ 	.short	0x0018


	//----- nvinfo : EIATTR_PARAM_CBANK
	.align		4
        /*006c*/ 	.byte	0x04, 0x0a
        /*006e*/ 	.short	(.L_123 - .L_122)
	.align		4
.L_122:
        /*0070*/ 	.word	index@(.nv.constant0._Z22calc_hit_time_step_gpuPiiiPKd)
        /*0074*/ 	.short	0x0380
        /*0076*/ 	.short	0x0018


	//----- nvinfo : EIATTR_SW_WAR
	.align		4
.L_123:
        /*0078*/ 	.byte	0x04, 0x36
        /*007a*/ 	.short	(.L_125 - .L_124)
.L_124:
        /*007c*/ 	.word	0x00000008
.L_125:


//--------------------- .nv.info._Z20calc_sq_min_dist_gpuPbPdiPKd --------------------------
	.section	.nv.info._Z20calc_sq_min_dist_gpuPbPdiPKd,"",@"SHT_CUDA_INFO"
	.sectionflags	@""
	.align	4


	//----- nvinfo : EIATTR_CUDA_API_VERSION
	.align		4
        /*0000*/ 	.byte	0x04, 0x37
        /*0002*/ 	.short	(.L_127 - .L_126)
.L_126:
        /*0004*/ 	.word	0x00000082


	//----- nvinfo : EIATTR_KPARAM_INFO
	.align		4
.L_127:
        /*0008*/ 	.byte	0x04, 0x17
        /*000a*/ 	.short	(.L_129 - .L_128)
.L_128:
        /*000c*/ 	.word	0x00000000
        /*0010*/ 	.short	0x0003
        /*0012*/ 	.short	0x0018
        /*0014*/ 	.byte	0x00, 0xf5, 0x21, 0x00


	//----- nvinfo : EIATTR_KPARAM_INFO
	.align		4
.L_129:
        /*0018*/ 	.byte	0x04, 0x17
        /*001a*/ 	.short	(.L_131 - .L_130)
.L_130:
        /*001c*/ 	.word	0x00000000
        /*0020*/ 	.short	0x0002
        /*0022*/ 	.short	0x0010
        /*0024*/ 	.byte	0x00, 0xf0, 0x11, 0x00


	//----- nvinfo : EIATTR_KPARAM_INFO
	.align		4
.L_131:
        /*0028*/ 	.byte	0x04, 0x17
        /*002a*/ 	.short	(.L_133 - .L_132)
.L_132:
        /*002c*/ 	.word	0x00000000
        /*0030*/ 	.short	0x0001
        /*0032*/ 	.short	0x0008
        /*0034*/ 	.byte	0x00, 0xf5, 0x21, 0x00


	//----- nvinfo : EIATTR_KPARAM_INFO
	.align		4
.L_133:
        /*0038*/ 	.byte	0x04, 0x17
        /*003a*/ 	.short	(.L_135 - .L_134)
.L_134:
        /*003c*/ 	.word	0x00000000
        /*0040*/ 	.short	0x0000
        /*0042*/ 	.short	0x0000
        /*0044*/ 	.byte	0x00, 0xf5, 0x21, 0x00


	//----- nvinfo : EIATTR_SPARSE_MMA_MASK
	.align		4
.L_135:
        /*0048*/ 	.byte	0x03, 0x50
        /*004a*/ 	.short	0x0000


	//----- nvinfo : EIATTR_MAXREG_COUNT
	.align		4
        /*004c*/ 	.byte	0x03, 0x1b
        /*004e*/ 	.short	0x00ff


	//----- nvinfo : EIATTR_MERCURY_ISA_VERSION
	.align		4
        /*0050*/ 	.byte	0x03, 0x5f
        /*0052*/ 	.short	0x0101


	//----- nvinfo : EIATTR_VRC_CTA_INIT_COUNT
	.align		4
        /*0054*/ 	.byte	0x02, 0x4a
	.zero		1
	.zero		1


	//----- nvinfo : EIATTR_EXIT_INSTR_OFFSETS
	.align		4
        /*0058*/ 	.byte	0x04, 0x1c
        /*005a*/ 	.short	(.L_137 - .L_136)


	//   ....[0]....
.L_136:
        /*005c*/ 	.word	0x000001b0


	//----- nvinfo : EIATTR_CBANK_PARAM_SIZE
	.align		4
.L_137:
        /*0060*/ 	.byte	0x03, 0x19
        /*0062*/ 	.short	0x0020


	//----- nvinfo : EIATTR_PARAM_CBANK
	.align		4
        /*0064*/ 	.byte	0x04, 0x0a
        /*0066*/ 	.short	(.L_139 - .L_138)
	.align		4
.L_138:
        /*0068*/ 	.word	index@(.nv.constant0._Z20calc_sq_min_dist_gpuPbPdiPKd)
        /*006c*/ 	.short	0x0380
        /*006e*/ 	.short	0x0020


	//----- nvinfo : EIATTR_SW_WAR
	.align		4
.L_139:
        /*0070*/ 	.byte	0x04, 0x36
        /*0072*/ 	.short	(.L_141 - .L_140)
.L_140:
        /*0074*/ 	.word	0x00000008
.L_141:


//--------------------- .nv.info._Z20update_positions_gpuiPdS_S_ --------------------------
	.section	.nv.info._Z20update_positions_gpuiPdS_S_,"",@"SHT_CUDA_INFO"
	.sectionflags	@""
	.align	4


	//----- nvinfo : EIATTR_CUDA_API_VERSION
	.align		4
        /*0000*/ 	.byte	0x04, 0x37
        /*0002*/ 	.short	(.L_143 - .L_142)
.L_142:
        /*0004*/ 	.word	0x00000082


	//----- nvinfo : EIATTR_KPARAM_INFO
	.align		4
.L_143:
        /*0008*/ 	.byte	0x04, 0x17
        /*000a*/ 	.short	(.L_145 - .L_144)
.L_144:
        /*000c*/ 	.word	0x00000000
        /*0010*/ 	.short	0x0003
        /*0012*/ 	.short	0x0018
        /*0014*/ 	.byte	0x00, 0xf5, 0x21, 0x00


	//----- nvinfo : EIATTR_KPARAM_INFO
	.align		4
.L_145:
        /*0018*/ 	.byte	0x04, 0x17
        /*001a*/ 	.short	(.L_147 - .L_146)
.L_146:
        /*001c*/ 	.word	0x00000000
        /*0020*/ 	.short	0x0002
        /*0022*/ 	.short	0x0010
        /*0024*/ 	.byte	0x00, 0xf5, 0x21, 0x00


	//----- nvinfo : EIATTR_KPARAM_INFO
	.align		4
.L_147:
        /*0028*/ 	.byte	0x04, 0x17
        /*002a*/ 	.short	(.L_149 - .L_148)
.L_148:
        /*002c*/ 	.word	0x00000000
        /*0030*/ 	.short	0x0001
        /*0032*/ 	.short	0x0008
        /*0034*/ 	.byte	0x00, 0xf5, 0x21, 0x00


	//----- nvinfo : EIATTR_KPARAM_INFO
	.align		4
.L_149:
        /*0038*/ 	.byte	0x04, 0x17
        /*003a*/ 	.short	(.L_151 - .L_150)
.L_150:
        /*003c*/ 	.word	0x00000000
        /*0040*/ 	.short	0x0000
        /*0042*/ 	.short	0x0000
        /*0044*/ 	.byte	0x00, 0xf0, 0x11, 0x00


	//----- nvinfo : EIATTR_SPARSE_MMA_MASK
	.align		4
.L_151:
        /*0048*/ 	.byte	0x03, 0x50
        /*004a*/ 	.short	0x0000


	//----- nvinfo : EIATTR_MAXREG_COUNT
	.align		4
        /*004c*/ 	.byte	0x03, 0x1b
        /*004e*/ 	.short	0x00ff


	//----- nvinfo : EIATTR_MERCURY_ISA_VERSION
	.align		4
        /*0050*/ 	.byte	0x03, 0x5f
        /*0052*/ 	.short	0x0101


	//----- nvinfo : EIATTR_VRC_CTA_INIT_COUNT
	.align		4
        /*0054*/ 	.byte	0x02, 0x4a
	.zero		1
	.zero		1


	//----- nvinfo : EIATTR_EXIT_INSTR_OFFSETS
	.align		4
        /*0058*/ 	.byte	0x04, 0x1c
        /*005a*/ 	.short	(.L_153 - .L_152)


	//   ....[0]....
.L_152:
        /*005c*/ 	.word	0x00000080


	//   ....[1]....
        /*0060*/ 	.word	0x00000180


	//----- nvinfo : EIATTR_CBANK_PARAM_SIZE
	.align		4
.L_153:
        /*0064*/ 	.byte	0x03, 0x19
        /*0066*/ 	.short	0x0020


	//----- nvinfo : EIATTR_PARAM_CBANK
	.align		4
        /*0068*/ 	.byte	0x04, 0x0a
        /*006a*/ 	.short	(.L_155 - .L_154)
	.align		4
.L_154:
        /*006c*/ 	.word	index@(.nv.constant0._Z20update_positions_gpuiPdS_S_)
        /*0070*/ 	.short	0x0380
        /*0072*/ 	.short	0x0020


	//----- nvinfo : EIATTR_SW_WAR
	.align		4
.L_155:
        /*0074*/ 	.byte	0x04, 0x36
        /*0076*/ 	.short	(.L_157 - .L_156)
.L_156:
        /*0078*/ 	.word	0x00000008
.L_157:


//--------------------- .nv.info._Z11clear_a_gpuiPd --------------------------
	.section	.nv.info._Z11clear_a_gpuiPd,"",@"SHT_CUDA_INFO"
	.sectionflags	@""
	.align	4


	//----- nvinfo : EIATTR_CUDA_API_VERSION
	.align		4
        /*0000*/ 	.byte	0x04, 0x37
        /*0002*/ 	.short	(.L_159 - .L_158)
.L_158:
        /*0004*/ 	.word	0x00000082


	//----- nvinfo : EIATTR_KPARAM_INFO
	.align		4
.L_159:
        /*0008*/ 	.byte	0x04, 0x17
        /*000a*/ 	.short	(.L_161 - .L_160)
.L_160:
        /*000c*/ 	.word	0x00000000
        /*0010*/ 	.short	0x0001
        /*0012*/ 	.short	0x0008
        /*0014*/ 	.byte	0x00, 0xf5, 0x21, 0x00


	//----- nvinfo : EIATTR_KPARAM_INFO
	.align		4
.L_161:
        /*0018*/ 	.byte	0x04, 0x17
        /*001a*/ 	.short	(.L_163 - .L_162)
.L_162:
        /*001c*/ 	.word	0x00000000
        /*0020*/ 	.short	0x0000
        /*0022*/ 	.short	0x0000
        /*0024*/ 	.byte	0x00, 0xf0, 0x11, 0x00


	//----- nvinfo : EIATTR_SPARSE_MMA_MASK
	.align		4
.L_163:
        /*0028*/ 	.byte	0x03, 0x50
        /*002a*/ 	.short	0x0000


	//----- nvinfo : EIATTR_MAXREG_COUNT
	.align		4
        /*002c*/ 	.byte	0x03, 0x1b
        /*002e*/ 	.short	0x00ff


	//----- nvinfo : EIATTR_MERCURY_ISA_VERSION
	.align		4
        /*0030*/ 	.byte	0x03, 0x5f
        /*0032*/ 	.short	0x0101


	//----- nvinfo : EIATTR_VRC_CTA_INIT_COUNT
	.align		4
        /*0034*/ 	.byte	0x02, 0x4a
	.zero		1
	.zero		1


	//----- nvinfo : EIATTR_EXIT_INSTR_OFFSETS
	.align		4
        /*0038*/ 	.byte	0x04, 0x1c
        /*003a*/ 	.short	(.L_165 - .L_164)


	//   ....[0]....
.L_164:
        /*003c*/ 	.word	0x00000080


	//   ....[1]....
        /*0040*/ 	.word	0x000000d0


	//----- nvinfo : EIATTR_CBANK_PARAM_SIZE
	.align		4
.L_165:
        /*0044*/ 	.byte	0x03, 0x19
        /*0046*/ 	.short	0x0010


	//----- nvinfo : EIATTR_PARAM_CBANK
	.align		4
        /*0048*/ 	.byte	0x04, 0x0a
        /*004a*/ 	.short	(.L_167 - .L_166)
	.align		4
.L_166:
        /*004c*/ 	.word	index@(.nv.constant0._Z11clear_a_gpuiPd)
        /*0050*/ 	.short	0x0380
        /*0052*/ 	.short	0x0010


	//----- nvinfo : EIATTR_SW_WAR
	.align		4
.L_167:
        /*0054*/ 	.byte	0x04, 0x36
        /*0056*/ 	.short	(.L_169 - .L_168)
.L_168:
        /*0058*/ 	.word	0x00000008
.L_169:


//--------------------- .nv.info._Z18clear_device_m_gpuiPd --------------------------
	.section	.nv.info._Z18clear_device_m_gpuiPd,"",@"SHT_CUDA_INFO"
	.sectionflags	@""
	.align	4


	//----- nvinfo : EIATTR_CUDA_API_VERSION
	.align		4
        /*0000*/ 	.byte	0x04, 0x37
        /*0002*/ 	.short	(.L_171 - .L_170)
.L_170:
        /*0004*/ 	.word	0x00000082


	//----- nvinfo : EIATTR_KPARAM_INFO
	.align		4
.L_171:
        /*0008*/ 	.byte	0x04, 0x17
        /*000a*/ 	.short	(.L_173 - .L_172)
.L_172:
        /*000c*/ 	.word	0x00000000
        /*0010*/ 	.short	0x0001
        /*0012*/ 	.short	0x0008
        /*0014*/ 	.byte	0x00, 0xf5, 0x21, 0x00


	//----- nvinfo : EIATTR_KPARAM_INFO
	.align		4
.L_173:
        /*0018*/ 	.byte	0x04, 0x17
        /*001a*/ 	.short	(.L_175 - .L_174)
.L_174:
        /*001c*/ 	.word	0x00000000
        /*0020*/ 	.short	0x0000
        /*0022*/ 	.short	0x0000
        /*0024*/ 	.byte	0x00, 0xf0, 0x11, 0x00


	//----- nvinfo : EIATTR_SPARSE_MMA_MASK
	.align		4
.L_175:
        /*0028*/ 	.byte	0x03, 0x50
        /*002a*/ 	.short	0x0000


	//----- nvinfo : EIATTR_MAXREG_COUNT
	.align		4
        /*002c*/ 	.byte	0x03, 0x1b
        /*002e*/ 	.short	0x00ff


	//----- nvinfo : EIATTR_MERCURY_ISA_VERSION
	.align		4
        /*0030*/ 	.byte	0x03, 0x5f
        /*0032*/ 	.short	0x0101


	//----- nvinfo : EIATTR_VRC_CTA_INIT_COUNT
	.align		4
        /*0034*/ 	.byte	0x02, 0x4a
	.zero		1
	.zero		1


	//----- nvinfo : EIATTR_EXIT_INSTR_OFFSETS
	.align		4
        /*0038*/ 	.byte	0x04, 0x1c
        /*003a*/ 	.short	(.L_177 - .L_176)


	//   ....[0]....
.L_176:
        /*003c*/ 	.word	0x00000070


	//   ....[1]....
        /*0040*/ 	.word	0x000000c0


	//----- nvinfo : EIATTR_CBANK_PARAM_SIZE
	.align		4
.L_177:
        /*0044*/ 	.byte	0x03, 0x19
        /*0046*/ 	.short	0x0010


	//----- nvinfo : EIATTR_PARAM_CBANK
	.align		4
        /*0048*/ 	.byte	0x04, 0x0a
        /*004a*/ 	.short	(.L_179 - .L_178)
	.align		4
.L_178:
        /*004c*/ 	.word	index@(.nv.constant0._Z18clear_device_m_gpuiPd)
        /*0050*/ 	.short	0x0380
        /*0052*/ 	.short	0x0010


	//----- nvinfo : EIATTR_SW_WAR
	.align		4
.L_179:
        /*0054*/ 	.byte	0x04, 0x36
        /*0056*/ 	.short	(.L_181 - .L_180)
.L_180:
        /*0058*/ 	.word	0x00000008
.L_181:


//--------------------- .nv.info._Z25compute_accelerations_gpudiPKdPdS1_S0_i --------------------------
	.section	.nv.info._Z25compute_accelerations_gpudiPKdPdS1_S0_i,"",@"SHT_CUDA_INFO"
	.sectionflags	@""
	.align	4


	//----- nvinfo : EIATTR_CUDA_API_VERSION
	.align		4
        /*0000*/ 	.byte	0x04, 0x37
        /*0002*/ 	.short	(.L_183 - .L_182)
.L_182:
        /*0004*/ 	.word	0x00000082


	//----- nvinfo : EIATTR_KPARAM_INFO
	.align		4
.L_183:
        /*0008*/ 	.byte	0x04, 0x17
        /*000a*/ 	.short	(.L_185 - .L_184)
.L_184:
        /*000c*/ 	.word	0x00000000
        /*0010*/ 	.short	0x0006
        /*0012*/ 	.short	0x0030
        /*0014*/ 	.byte	0x00, 0xf0, 0x11, 0x00


	//----- nvinfo : EIATTR_KPARAM_INFO
	.align		4
.L_185:
        /*0018*/ 	.byte	0x04, 0x17
        /*001a*/ 	.short	(.L_187 - .L_186)
.L_186:
        /*001c*/ 	.word	0x00000000
        /*0020*/ 	.short	0x0005
        /*0022*/ 	.short	0x0028
        /*0024*/ 	.byte	0x00, 0xf5, 0x21, 0x00


	//----- nvinfo : EIATTR_KPARAM_INFO
	.align		4
.L_187:
        /*0028*/ 	.byte	0x04, 0x17
        /*002a*/ 	.short	(.L_189 - .L_188)
.L_188:
        /*002c*/ 	.word	0x00000000
        /*0030*/ 	.short	0x0004
        /*0032*/ 	.short	0x0020
        /*0034*/ 	.byte	0x00, 0xf5, 0x21, 0x00


	//----- nvinfo : EIATTR_KPARAM_INFO
	.align		4
.L_189:
        /*0038*/ 	.byte	0x04, 0x17
        /*003a*/ 	.short	(.L_191 - .L_190)
.L_190:
        /*003c*/ 	.word	0x00000000
        /*0040*/ 	.short	0x0003
        /*0042*/ 	.short	0x0018
        /*0044*/ 	.byte	0x00, 0xf5, 0x21, 0x00


	//----- nvinfo : EIATTR_KPARAM_INFO
	.align		4
.L_191:
        /*0048*/ 	.byte	0x04, 0x17
        /*004a*/ 	.short	(.L_193 - .L_192)
.L_192:
        /*004c*/ 	.word	0x00000000
        /*0050*/ 	.short	0x0002
        /*0052*/ 	.short	0x0010
        /*0054*/ 	.byte	0x00, 0xf5, 0x21, 0x00


	//----- nvinfo : EIATTR_KPARAM_INFO
	.align		4
.L_193:
        /*0058*/ 	.byte	0x04, 0x17
        /*005a*/ 	.short	(.L_195 - .L_194)
.L_194:
        /*005c*/ 	.word	0x00000000
        /*0060*/ 	.short	0x0001
        /*0062*/ 	.short	0x0008
        /*0064*/ 	.byte	0x00, 0xf0, 0x11, 0x00


	//----- nvinfo : EIATTR_KPARAM_INFO
	.align		4
.L_195:
        /*0068*/ 	.byte	0x04, 0x17
        /*006a*/ 	.short	(.L_197 - .L_196)
.L_196:
        /*006c*/ 	.word	0x00000000
        /*0070*/ 	.short	0x0000
        /*0072*/ 	.short	0x0000
        /*0074*/ 	.byte	0x00, 0xf0, 0x21, 0x00


	//----- nvinfo : EIATTR_SPARSE_MMA_MASK
	.align		4
.L_197:
        /*0078*/ 	.byte	0x03, 0x50
        /*007a*/ 	.short	0x0000


	//----- nvinfo : EIATTR_MAXREG_COUNT
	.align		4
        /*007c*/ 	.byte	0x03, 0x1b
        /*007e*/ 	.short	0x00ff


	//----- nvinfo : EIATTR_MERCURY_ISA_VERSION
	.align		4
        /*0080*/ 	.byte	0x03, 0x5f
        /*0082*/ 	.short	0x0101


	//----- nvinfo : EIATTR_VRC_CTA_INIT_COUNT
	.align		4
        /*0084*/ 	.byte	0x02, 0x4a
	.zero		1
	.zero		1


	//----- nvinfo : EIATTR_EXIT_INSTR_OFFSETS
	.align		4
        /*0088*/ 	.byte	0x04, 0x1c
        /*008a*/ 	.short	(.L_199 - .L_198)


	//   ....[0]....
.L_198:
        /*008c*/ 	.word	0x000000d0


	//   ....[1]....
        /*0090*/ 	.word	0x000006e0


	//----- nvinfo : EIATTR_CRS_STACK_SIZE
	.align		4
.L_199:
        /*0094*/ 	.byte	0x04, 0x1e
        /*0096*/ 	.short	(.L_201 - .L_200)
.L_200:
        /*0098*/ 	.word	0x00000000


	//----- nvinfo : EIATTR_CBANK_PARAM_SIZE
	.align		4
.L_201:
        /*009c*/ 	.byte	0x03, 0x19
        /*009e*/ 	.short	0x0034


	//----- nvinfo : EIATTR_PARAM_CBANK
	.align		4
        /*00a0*/ 	.byte	0x04, 0x0a
        /*00a2*/ 	.short	(.L_203 - .L_202)
	.align		4
.L_202:
        /*00a4*/ 	.word	index@(.nv.constant0._Z25compute_accelerations_gpudiPKdPdS1_S0_i)
        /*00a8*/ 	.short	0x0380
        /*00aa*/ 	.short	0x0034


	//----- nvinfo : EIATTR_SW_WAR
	.align		4
.L_203:
        /*00ac*/ 	.byte	0x04, 0x36
        /*00ae*/ 	.short	(.L_205 - .L_204)
.L_204:
        /*00b0*/ 	.word	0x00000008
.L_205:


//--------------------- .nv.info._Z17calc_step2fst_gpuiiPd --------------------------
	.section	.nv.info._Z17calc_step2fst_gpuiiPd,"",@"SHT_CUDA_INFO"
	.sectionflags	@""
	.align	4


	//----- nvinfo : EIATTR_CUDA_API_VERSION
	.align		4
        /*0000*/ 	.byte	0x04, 0x37
        /*0002*/ 	.short	(.L_207 - .L_206)
.L_206:
        /*0004*/ 	.word	0x00000082


	//----- nvinfo : EIATTR_KPARAM_INFO
	.align		4
.L_207:
        /*0008*/ 	.byte	0x04, 0x17
        /*000a*/ 	.short	(.L_209 - .L_208)
.L_208:
        /*000c*/ 	.word	0x00000000
        /*0010*/ 	.short	0x0002
        /*0012*/ 	.short	0x0008
        /*0014*/ 	.byte	0x00, 0xf5, 0x21, 0x00


	//----- nvinfo : EIATTR_KPARAM_INFO
	.align		4
.L_209:
        /*0018*/ 	.byte	0x04, 0x17
        /*001a*/ 	.short	(.L_211 - .L_210)
.L_210:
        /*001c*/ 	.word	0x00000000
        /*0020*/ 	.short	0x0001
        /*0022*/ 	.short	0x0004
        /*0024*/ 	.byte	0x00, 0xf0, 0x11, 0x00


	//----- nvinfo : EIATTR_KPARAM_INFO
	.align		4
.L_211:
        /*0028*/ 	.byte	0x04, 0x17
        /*002a*/ 	.short	(.L_213 - .L_212)
.L_212:
        /*002c*/ 	.word	0x00000000
        /*0030*/ 	.short	0x0000
        /*0032*/ 	.short	0x0000
        /*0034*/ 	.byte	0x00, 0xf0, 0x11, 0x00


	//----- nvinfo : EIATTR_SPARSE_MMA_MASK
	.align		4
.L_213:
        /*0038*/ 	.byte	0x03, 0x50
        /*003a*/ 	.short	0x0000


	//----- nvinfo : EIATTR_MAXREG_COUNT
	.align		4
        /*003c*/ 	.byte	0x03, 0x1b
        /*003e*/ 	.short	0x00ff


	//----- nvinfo : EIATTR_MERCURY_ISA_VERSION
	.align		4
        /*0040*/ 	.byte	0x03, 0x5f
        /*0042*/ 	.short	0x0101


	//----- nvinfo : EIATTR_VRC_CTA_INIT_COUNT
	.align		4
        /*0044*/ 	.byte	0x02, 0x4a
	.zero		1
	.zero		1


	//----- nvinfo : EIATTR_EXIT_INSTR_OFFSETS
	.align		4
        /*0048*/ 	.byte	0x04, 0x1c
        /*004a*/ 	.short	(.L_215 - .L_214)


	//   ....[0]....
.L_214:
        /*004c*/ 	.word	0x00000080


	//   ....[1]....
        /*0050*/ 	.word	0x000005e0


	//----- nvinfo : EIATTR_CRS_STACK_SIZE
	.align		4
.L_215:
        /*0054*/ 	.byte	0x04, 0x1e
        /*0056*/ 	.short	(.L_217 - .L_216)
.L_216:
        /*0058*/ 	.word	0x00000000


	//----- nvinfo : EIATTR_CBANK_PARAM_SIZE
	.align		4
.L_217:
        /*005c*/ 	.byte	0x03, 0x19
        /*005e*/ 	.short	0x0010


	//----- nvinfo : EIATTR_PARAM_CBANK
	.align		4
        /*0060*/ 	.byte	0x04, 0x0a
        /*0062*/ 	.short	(.L_219 - .L_218)
	.align		4
.L_218:
        /*0064*/ 	.word	index@(.nv.constant0._Z17calc_step2fst_gpuiiPd)
        /*0068*/ 	.short	0x0380
        /*006a*/ 	.short	0x0010


	//----- nvinfo : EIATTR_SW_WAR
	.align		4
.L_219:
        /*006c*/ 	.byte	0x04, 0x36
        /*006e*/ 	.short	(.L_221 - .L_220)
.L_220:
        /*0070*/ 	.word	0x00000008
.L_221:


//--------------------- .nv.callgraph             --------------------------
	.section	.nv.callgraph,"",@"SHT_CUDA_CALLGRAPH"
	.align	4
	.sectionentsize	8
	.align		4
        /*0000*/ 	.word	0x00000000
	.align		4
        /*0004*/ 	.word	0xffffffff
	.align		4
        /*0008*/ 	.word	0x00000000
	.align		4
        /*000c*/ 	.word	0xfffffffe
	.align		4
        /*0010*/ 	.word	0x00000000
	.align		4
        /*0014*/ 	.word	0xfffffffd
	.align		4
        /*0018*/ 	.word	0x00000000
	.align		4
        /*001c*/ 	.word	0xfffffffc


//--------------------- .nv.constant4             --------------------------
	.section	.nv.constant4,"a",@progbits
	.align	8
	.align		8
.nv.constant4:
        /*0000*/ 	.dword	__cudart_i2opi_d
	.align		8
        /*0008*/ 	.dword	__cudart_sin_cos_coeffs


//--------------------- .text._Z16missile_cost_gpuPbPdiiiPKdS0_ --------------------------
	.section	.text._Z16missile_cost_gpuPbPdiiiPKdS0_,"ax",@progbits
	.align	128
        .global         _Z16missile_cost_gpuPbPdiiiPKdS0_
        .type           _Z16missile_cost_gpuPbPdiiiPKdS0_,@function
        .size           _Z16missile_cost_gpuPbPdiiiPKdS0_,(.L_x_44 - _Z16missile_cost_gpuPbPdiiiPKdS0_)
        .other          _Z16missile_cost_gpuPbPdiiiPKdS0_,@"STO_CUDA_ENTRY STV_DEFAULT"
_Z16missile_cost_gpuPbPdiiiPKdS0_:
.text._Z16missile_cost_gpuPbPdiiiPKdS0_:
[----:B------:R-:W-:Y:S08]  /*0000*/  LDC R1, c[0x0][0x37c] ;  /* 0x0000df00ff017b82 */ /* 0x000ff00000000800 */
[----:B------:R-:W0:Y:S01]  /*0010*/  LDC.64 R10, c[0x0][0x380] ;  /* 0x0000e000ff0a7b82 */ /* 0x000e220000000a00 */
[----:B------:R-:W0:Y:S02]  /*0020*/  LDCU.64 UR6, c[0x0][0x358] ;  /* 0x00006b00ff0677ac */ /* 0x000e240008000a00 */
[----:B0-----:R-:W2:Y:S02]  /*0030*/  LDG.E.U8 R0, desc[UR6][R10.64] ;  /* 0x000000060a007981 */ /* 0x001ea4000c1e1100 */
[----:B--2---:R-:W-:-:S13]  /*0040*/  ISETP.NE.AND P0, PT, R0, RZ, PT ;  /* 0x000000ff0000720c */ /* 0x004fda0003f05270 */
[----:B------:R-:W-:Y:S05]  /*0050*/  @P0 EXIT ;  /* 0x000000000000094d */ /* 0x000fea0003800000 */
[----:B------:R-:W0:Y:S08]  /*0060*/  LDC R9, c[0x0][0x390] ;  /* 0x0000e400ff097b82 */ /* 0x000e300000000800 */
[----:B------:R-:W0:Y:S08]  /*0070*/  LDC.64 R2, c[0x0][0x3a0] ;  /* 0x0000e800ff027b82 */ /* 0x000e300000000a00 */
[----:B------:R-:W1:Y:S01]  /*0080*/  LDC.64 R14, c[0x0][0x3a0] ;  /* 0x0000e800ff0e7b82 */ /* 0x000e620000000a00 */
[----:B0-----:R-:W-:-:S05]  /*0090*/  IMAD.WIDE R18, R9, 0x8, R2 ;  /* 0x0000000809127825 */ /* 0x001fca00078e0202 */
[----:B------:R-:W2:Y:S04]  /*00a0*/  LDG.E.64 R4, desc[UR6][R18.64] ;  /* 0x0000000612047981 */ /* 0x000ea8000c1e1b00 */
[----:B------:R-:W2:Y:S01]  /*00b0*/  LDG.E.64 R20, desc[UR6][R18.64+0x8] ;  /* 0x0000080612147981 */ /* 0x000ea2000c1e1b00 */
[----:B------:R-:W-:-:S03]  /*00c0*/  IMAD.WIDE R22, R9, 0x8, R18 ;  /* 0x0000000809167825 */ /* 0x000fc600078e0212 */
[----:B-1----:R-:W3:Y:S04]  /*00d0*/  LDG.E.64 R6, desc[UR6][R14.64] ;  /* 0x000000060e067981 */ /* 0x002ee8000c1e1b00 */
[----:B------:R-:W3:Y:S04]  /*00e0*/  LDG.E.64 R16, desc[UR6][R14.64+0x8] ;  /* 0x000008060e107981 */ /* 0x000ee8000c1e1b00 */
[----:B------:R-:W4:Y:S04]  /*00f0*/  LDG.E.64 R12, desc[UR6][R22.64] ;  /* 0x00000006160c7981 */ /* 0x000f28000c1e1b00 */
[----:B------:R-:W4:Y:S01]  /*0100*/  LDG.E.64 R24, desc[UR6][R22.64+0x8] ;  /* 0x0000080616187981 */ /* 0x000f22000c1e1b00 */
[----:B------:R-:W-:Y:S01]  /*0110*/  UMOV UR4, 0x1e900000 ;  /* 0x1e90000000047882 */ /* 0x000fe20000000000 */
[----:B------:R-:W-:Y:S01]  /*0120*/  UMOV UR5, 0x42d6bcc4 ;  /* 0x42d6bcc400057882 */ /* 0x000fe20000000000 */
[----:B------:R-:W-:Y:S01]  /*0130*/  MOV R0, 0x1 ;  /* 0x0000000100007802 */ /* 0x000fe20000000f00 */
[----:B--2---:R-:W-:-:S02]  /*0140*/  DADD R20, R4, -R20 ;  /* 0x0000000004147229 */ /* 0x004fc40000000814 */
[----:B---3--:R-:W-:-:S06]  /*0150*/  DADD R16, R6, -R16 ;  /* 0x0000000006107229 */ /* 0x008fcc0000000810 */
[----:B------:R-:W-:Y:S02]  /*0160*/  DMUL R20, R20, R20 ;  /* 0x0000001414147228 */ /* 0x000fe40000000000 */
[----:B----4-:R-:W-:-:S06]  /*0170*/  DADD R24, R12, -R24 ;  /* 0x000000000c187229 */ /* 0x010fcc0000000818 */
[----:B------:R-:W-:-:S08]  /*0180*/  DFMA R20, R16, R16, R20 ;  /* 0x000000101014722b */ /* 0x000fd00000000014 */
[----:B------:R-:W-:-:S08]  /*0190*/  DFMA R20, R24, R24, R20 ;  /* 0x000000181814722b */ /* 0x000fd00000000014 */
[----:B------:R-:W-:-:S14]  /*01a0*/  DSETP.GEU.AND P0, PT, R20, UR4, PT ;  /* 0x0000000414007e2a */ /* 0x000fdc000bf0e000 */
[----:B------:R0:W-:Y:S01]  /*01b0*/  @!P0 STG.E.U8 desc[UR6][R10.64], R0 ;  /* 0x000000000a008986 */ /* 0x0001e2000c101106 */
[----:B------:R-:W-:Y:S05]  /*01c0*/  @!P0 EXIT ;  /* 0x000000000000894d */ /* 0x000fea0003800000 */
[----:B------:R-:W1:Y:S08]  /*01d0*/  LDC R15, c[0x0][0x398] ;  /* 0x0000e600ff0f7b82 */ /* 0x000e700000000800 */
[----:B0-----:R-:W1:Y:S02]  /*01e0*/  LDC.64 R10, c[0x0][0x3a8] ;  /* 0x0000ea00ff0a7b82 */ /* 0x001e640000000a00 */
[----:B-1----:R-:W-:-:S05]  /*01f0*/  IMAD.WIDE R10, R15, 0x8, R10 ;  /* 0x000000080f0a7825 */ /* 0x002fca00078e020a */
[----:B------:R-:W2:Y:S02]  /*0200*/  LDG.E.64 R16, desc[UR6][R10.64] ;  /* 0x000000060a107981 */ /* 0x000ea4000c1e1b00 */
[----:B--2---:R-:W-:-:S14]  /*0210*/  DSETP.NEU.AND P0, PT, R16, RZ, PT ;  /* 0x000000ff1000722a */ /* 0x004fdc0003f0d000 */
[----:B------:R-:W-:Y:S05]  /*0220*/  @!P0 EXIT ;  /* 0x000000000000894d */ /* 0x000fea0003800000 */
[----:B------:R-:W-:Y:S01]  /*0230*/  IMAD.WIDE R2, R15, 0x8, R2 ;  /* 0x000000080f027825 */ /* 0x000fe200078e0202 */
[----:B------:R-:W0:Y:S03]  /*0240*/  LDCU UR4, c[0x0][0x394] ;  /* 0x00007280ff0477ac */ /* 0x000e260008000800 */
[C---:B------:R-:W-:Y:S02]  /*0250*/  IMAD.WIDE R14, R9.reuse, 0x8, R2 ;  /* 0x00000008090e7825 */ /* 0x040fe400078e0202 */
[----:B------:R-:W2:Y:S04]  /*0260*/  LDG.E.64 R2, desc[UR6][R2.64] ;  /* 0x0000000602027981 */ /* 0x000ea8000c1e1b00 */
[----:B------:R-:W3:Y:S01]  /*0270*/  LDG.E.64 R16, desc[UR6][R14.64] ;  /* 0x000000060e107981 */ /* 0x000ee2000c1e1b00 */
[----:B------:R-:W-:-:S06]  /*0280*/  IMAD.WIDE R8, R9, 0x8, R14 ;  /* 0x0000000809087825 */ /* 0x000fcc00078e020e */
[----:B------:R-:W4:Y:S01]  /*0290*/  LDG.E.64 R8, desc[UR6][R8.64] ;  /* 0x0000000608087981 */ /* 0x000f22000c1e1b00 */
[----:B---3--:R-:W-:Y:S01]  /*02a0*/  DADD R16, R4, -R16 ;  /* 0x0000000004107229 */ /* 0x008fe20000000810 */
[----:B0-----:R-:W0:Y:S01]  /*02b0*/  I2F.F64 R4, UR4 ;  /* 0x0000000400047d12 */ /* 0x001e220008201c00 */
[----:B--2---:R-:W-:-:S06]  /*02c0*/  DADD R6, R6, -R2 ;  /* 0x0000000006067229 */ /* 0x004fcc0000000802 */
[----:B------:R-:W-:Y:S02]  /*02d0*/  DMUL R16, R16, R16 ;  /* 0x0000001010107228 */ /* 0x000fe40000000000 */
[----:B----4-:R-:W-:-:S06]  /*02e0*/  DADD R12, R12, -R8 ;  /* 0x000000000c0c7229 */ /* 0x010fcc0000000808 */
[----:B------:R-:W-:Y:S02]  /*02f0*/  DFMA R16, R6, R6, R16 ;  /* 0x000000060610722b */ /* 0x000fe40000000010 */
[----:B0-----:R-:W-:-:S06]  /*0300*/  DMUL R4, R4, 60000000 ;  /* 0x418c9c3804047828 */ /* 0x001fcc0000000000 */
[----:B------:R-:W-:Y:S02]  /*0310*/  DFMA R16, R12, R12, R16 ;  /* 0x0000000c0c10722b */ /* 0x000fe40000000010 */
[----:B------:R-:W-:-:S08]  /*0320*/  DMUL R4, R4, R4 ;  /* 0x0000000404047228 */ /* 0x000fd00000000000 */
[----:B------:R-:W-:-:S14]  /*0330*/  DSETP.GEU.AND P0, PT, R16, R4, PT ;  /* 0x000000041000722a */ /* 0x000fdc0003f0e000 */
[----:B------:R-:W-:Y:S05]  /*0340*/  @P0 EXIT ;  /* 0x000000000000094d */ /* 0x000fea0003800000 */
[----:B------:R-:W-:Y:S01]  /*0350*/  UIADD3 UR4, UPT, UPT, UR4, 0x1, URZ ;  /* 0x0000000104047890 */ /* 0x000fe2000fffe0ff */
[----:B------:R-:W0:Y:S01]  /*0360*/  LDC.64 R4, c[0x0][0x388] ;  /* 0x0000e200ff047b82 */ /* 0x000e220000000a00 */
[----:B------:R-:W-:Y:S02]  /*0370*/  MOV R6, 0x0 ;  /* 0x0000000000067802 */ /* 0x000fe40000000f00 */
[----:B------:R-:W-:-:S05]  /*0380*/  MOV R7, 0x408f4000 ;  /* 0x408f400000077802 */ /* 0x000fca0000000f00 */
[----:B------:R-:W1:Y:S02]  /*0390*/  I2F.F64 R2, UR4 ;  /* 0x0000000400027d12 */ /* 0x000e640008201c00 */
[----:B-1----:R-:W-:-:S08]  /*03a0*/  DMUL R2, R2, 60 ;  /* 0x404e000002027828 */ /* 0x002fd00000000000 */
[----:B------:R-:W-:-:S07]  /*03b0*/  DFMA R2, R2, R6, 100000 ;  /* 0x40f86a000202742b */ /* 0x000fce0000000006 */
[----:B0-----:R-:W-:Y:S04]  /*03c0*/  STG.E.64 desc[UR6][R4.64], R2 ;  /* 0x0000000204007986 */ /* 0x001fe8000c101b06 */
[----:B------:R-:W-:Y:S01]  /*03d0*/  STG.E.64 desc[UR6][R10.64], RZ ;  /* 0x000000ff0a007986 */ /* 0x000fe2000c101b06 */
[----:B------:R-:W-:Y:S05]  /*03e0*/  EXIT ;  /* 0x000000000000794d */ /* 0x000fea0003800000 */
.L_x_0:
[----:B------:R-:W-:-:S00]  /*03f0*/  BRA `(.L_x_0) ;  /* 0xfffffffc00fc7947 */ /* 0x000fc0000383ffff */
[----:B------:R-:W-:-:S00]  /*0400*/  NOP ;  /* 0x0000000000007918 */ /* 0x000fc00000000000 */
[----:B------:R-:W-:-:S00]  /*0410*/  NOP ;  /* 0x0000000000007918 */ /* 0x000fc00000000000 */
[----:B------:R-:W-:-:S00]  /*0420*/  NOP ;  /* 0x0000000000007918 */ /* 0x000fc00000000000 */
[----:B------:R-:W-:-:S00]  /*0430*/  NOP ;  /* 0x0000000000007918 */ /* 0x000fc00000000000 */
[----:B------:R-:W-:-:S00]  /*0440*/  NOP ;  /* 0x0000000000007918 */ /* 0x000fc00000000000 */
[----:B------:R-:W-:-:S00]  /*0450*/  NOP ;  /* 0x0000000000007918 */ /* 0x000fc00000000000 */
[----:B------:R-:W-:-:S00]  /*0460*/  NOP ;  /* 0x0000000000007918 */ /* 0x000fc00000000000 */
[----:B------:R-:W-:-:S00]  /*0470*/  NOP ;  /* 0x0000000000007918 */ /* 0x000fc00000000000 */
.L_x_44:


//--------------------- .text._Z23problem3_preprocess_gpuiiPKdS0_iPiPdS2_ --------------------------
	.section	.text._Z23problem3_preprocess_gpuiiPKdS0_iPiPdS2_,"ax",@progbits
	.align	128
        .global         _Z23problem3_preprocess_gpuiiPKdS0_iPiPdS2_
        .type           _Z23problem3_preprocess_gpuiiPKdS0_iPiPdS2_,@function
        .size           _Z23problem3_preprocess_gpuiiPKdS0_iPiPdS2_,(.L_x_45 - _Z23problem3_preprocess_gpuiiPKdS0_iPiPdS2_)
        .other          _Z23problem3_preprocess_gpuiiPKdS0_iPiPdS2_,@"STO_CUDA_ENTRY STV_DEFAULT"
_Z23problem3_preprocess_gpuiiPKdS0_iPiPdS2_:
.text._Z23problem3_preprocess_gpuiiPKdS0_iPiPdS2_:
[----:B------:R-:W-:Y:S01]  /*0000*/  LDC R1, c[0x0][0x37c] ;  /* 0x0000df00ff017b82 */ /* 0x000fe20000000800 */
[----:B------:R-:W0:Y:S07]  /*0010*/  S2R R0, SR_TID.X ;  /* 0x0000000000007919 */ /* 0x000e2e0000002100 */
[----:B------:R-:W0:Y:S01]  /*0020*/  LDC.64 R2, c[0x0][0x3a0] ;  /* 0x0000e800ff027b82 */ /* 0x000e220000000a00 */
[----:B------:R-:W1:Y:S01]  /*0030*/  LDCU.64 UR14, c[0x0][0x358] ;  /* 0x00006b00ff0e77ac */ /* 0x000e620008000a00 */
[----:B0-----:R-:W-:-:S05]  /*0040*/  IMAD.WIDE.U32 R2, R0, 0x4, R2 ;  /* 0x0000000400027825 */ /* 0x001fca00078e0002 */
[----:B-1----:R-:W2:Y:S02]  /*0050*/  LDG.E R4, desc[UR14][R2.64] ;  /* 0x0000000e02047981 */ /* 0x002ea4000c1e1900 */
[----:B--2---:R-:W-:-:S13]  /*0060*/  ISETP.NE.AND P0, PT, R4, -0x2, PT ;  /* 0xfffffffe0400780c */ /* 0x004fda0003f05270 */
[----:B------:R-:W-:Y:S05]  /*0070*/  @P0 EXIT ;  /* 0x000000000000094d */ /* 0x000fea0003800000 */
[----:B------:R-:W0:Y:S01]  /*0080*/  LDCU.64 UR16, c[0x0][0x388] ;  /* 0x00007100ff1077ac */ /* 0x000e220008000a00 */
[----:B------:R-:W1:Y:S01]  /*0090*/  LDC.64 R6, c[0x0][0x388] ;  /* 0x0000e200ff067b82 */ /* 0x000e620000000a00 */
[----:B------:R-:W-:Y:S01]  /*00a0*/  SHF.L.U32 R14, R0, 0x3, RZ ;  /* 0x00000003000e7819 */ /* 0x000fe200000006ff */
[----:B------:R-:W-:Y:S01]  /*00b0*/  HFMA2 R9, -RZ, RZ, 0, 4.76837158203125e-07 ;  /* 0x00000008ff097431 */ /* 0x000fe200000001ff */
[----:B------:R-:W0:Y:S02]  /*00c0*/  LDCU.64 UR18, c[0x0][0x380] ;  /* 0x00007000ff1277ac */ /* 0x000e240008000a00 */
[----:B0-----:R-:W-:Y:S01]  /*00d0*/  UIMAD.WIDE UR4, UR19, 0x8, UR16 ;  /* 0x00000008130478a5 */ /* 0x001fe2000f8e0210 */
[----:B-1----:R-:W2:Y:S05]  /*00e0*/  LDG.E.64 R6, desc[UR14][R6.64] ;  /* 0x0000000e06067981 */ /* 0x002eaa000c1e1b00 */
[----:B------:R-:W-:Y:S01]  /*00f0*/  IADD3 R18, P0, PT, R14, UR4, RZ ;  /* 0x000000040e127c10 */ /* 0x000fe2000ff1e0ff */
[----:B------:R-:W-:Y:S01]  /*0100*/  IMAD.U32 R4, RZ, RZ, UR4 ;  /* 0x00000004ff047e24 */ /* 0x000fe2000f8e00ff */
[----:B------:R-:W-:-:S03]  /*0110*/  MOV R5, UR5 ;  /* 0x0000000500057c02 */ /* 0x000fc60008000f00 */
[----:B------:R-:W-:Y:S01]  /*0120*/  IMAD.X R19, RZ, RZ, UR5, P0 ;  /* 0x00000005ff137e24 */ /* 0x000fe200080e06ff */
[----:B------:R-:W-:Y:S02]  /*0130*/  UIMAD.WIDE UR4, UR19, 0x8, UR4 ;  /* 0x00000008130478a5 */ /* 0x000fe4000f8e0204 */
[----:B------:R-:W3:Y:S01]  /*0140*/  LDG.E.64 R4, desc[UR14][R4.64] ;  /* 0x0000000e04047981 */ /* 0x000ee2000c1e1b00 */
[----:B------:R-:W-:-:S03]  /*0150*/  IMAD.WIDE.U32 R8, R0, R9, UR16 ;  /* 0x0000001000087e25 */ /* 0x000fc6000f8e0009 */
[----:B------:R-:W3:Y:S01]  /*0160*/  LDG.E.64 R10, desc[UR14][R18.64+0x10] ;  /* 0x0000100e120a7981 */ /* 0x000ee2000c1e1b00 */
[----:B------:R-:W-:-:S03]  /*0170*/  IADD3 R14, P0, PT, R14, UR4, RZ ;  /* 0x000000040e0e7c10 */ /* 0x000fc6000ff1e0ff */
[----:B------:R-:W2:Y:S01]  /*0180*/  LDG.E.64 R8, desc[UR14][R8.64+0x10] ;  /* 0x0000100e08087981 */ /* 0x000ea2000c1e1b00 */
[----:B------:R-:W-:Y:S01]  /*0190*/  IMAD.U32 R20, RZ, RZ, UR4 ;  /* 0x00000004ff147e24 */ /* 0x000fe2000f8e00ff */
[----:B------:R-:W-:Y:S01]  /*01a0*/  MOV R21, UR5 ;  /* 0x0000000500157c02 */ /* 0x000fe20008000f00 */
[----:B------:R-:W-:-:S04]  /*01b0*/  IMAD.X R15, RZ, RZ, UR5, P0 ;  /* 0x00000005ff0f7e24 */ /* 0x000fc800080e06ff */
[----:B------:R-:W4:Y:S04]  /*01c0*/  LDG.E.64 R12, desc[UR14][R20.64] ;  /* 0x0000000e140c7981 */ /* 0x000f28000c1e1b00 */
[----:B------:R-:W4:Y:S01]  /*01d0*/  LDG.E.64 R14, desc[UR14][R14.64+0x10] ;  /* 0x0000100e0e0e7981 */ /* 0x000f22000c1e1b00 */
[----:B------:R-:W0:Y:S02]  /*01e0*/  I2F.F64 R16, UR18 ;  /* 0x0000001200107d12 */ /* 0x000e240008201c00 */
[----:B0-----:R-:W-:-:S08]  /*01f0*/  DMUL R16, R16, 60000000 ;  /* 0x418c9c3810107828 */ /* 0x001fd00000000000 */
[----:B------:R-:W-:Y:S02]  /*0200*/  DMUL R16, R16, R16 ;  /* 0x0000001010107228 */ /* 0x000fe40000000000 */
[----:B---3--:R-:W-:Y:S02]  /*0210*/  DADD R10, R4, -R10 ;  /* 0x00000000040a7229 */ /* 0x008fe4000000080a */
[----:B--2---:R-:W-:-:S06]  /*0220*/  DADD R4, R6, -R8 ;  /* 0x0000000006047229 */ /* 0x004fcc0000000808 */
[----:B------:R-:W-:Y:S02]  /*0230*/  DMUL R10, R10, R10 ;  /* 0x0000000a0a0a7228 */ /* 0x000fe40000000000 */
[----:B----4-:R-:W-:-:S06]  /*0240*/  DADD R12, R12, -R14 ;  /* 0x000000000c0c7229 */ /* 0x010fcc000000080e */
[----:B------:R-:W-:-:S08]  /*0250*/  DFMA R10, R4, R4, R10 ;  /* 0x00000004040a722b */ /* 0x000fd0000000000a */
[----:B------:R-:W-:-:S08]  /*0260*/  DFMA R10, R12, R12, R10 ;  /* 0x0000000c0c0a722b */ /* 0x000fd0000000000a */
[----:B------:R-:W-:-:S14]  /*0270*/  DSETP.GEU.AND P0, PT, R10, R16, PT ;  /* 0x000000100a00722a */ /* 0x000fdc0003f0e000 */
[----:B------:R-:W-:Y:S05]  /*0280*/  @P0 EXIT ;  /* 0x000000000000094d */ /* 0x000fea0003800000 */
[----:B------:R-:W-:Y:S01]  /*0290*/  UISETP.GE.AND UP0, UPT, UR19, 0x1, UPT ;  /* 0x000000011300788c */ /* 0x000fe2000bf06270 */
[----:B------:R-:W-:-:S05]  /*02a0*/  MOV R5, UR18 ;  /* 0x0000001200057c02 */ /* 0x000fca0008000f00 */
[----:B------:R-:W-:Y:S01]  /*02b0*/  PLOP3.LUT P0, PT, PT, PT, UP0, 0x80, 0x8 ;  /* 0x000000000008781c */ /* 0x000fe20003f0f008 */
[----:B------:R0:W-:-:S12]  /*02c0*/  STG.E desc[UR14][R2.64], R5 ;  /* 0x0000000502007986 */ /* 0x0001d8000c10190e */
[----:B0-----:R-:W-:Y:S05]  /*02d0*/  @!P0 EXIT ;  /* 0x000000000000894d */ /* 0x001fea0003800000 */
[----:B------:R-:W-:Y:S01]  /*02e0*/  UISETP.GE.U32.AND UP0, UPT, UR19, 0x4, UPT ;  /* 0x000000041300788c */ /* 0x000fe2000bf06070 */
[----:B------:R-:W-:Y:S01]  /*02f0*/  IMAD R0, R0, 0x3, RZ ;  /* 0x0000000300007824 */ /* 0x000fe200078e02ff */
[----:B------:R-:W-:Y:S01]  /*0300*/  USHF.L.U32 UR18, UR19, 0x1, URZ ;  /* 0x0000000113127899 */ /* 0x000fe200080006ff */
[----:B------:R-:W-:Y:S02]  /*0310*/  UMOV UR4, URZ ;  /* 0x000000ff00047c82 */ /* 0x000fe40008000000 */
[----:B------:R-:W-:-:S04]  /*0320*/  IMAD R4, R0, UR19, RZ ;  /* 0x0000001300047c24 */ /* 0x000fc8000f8e02ff */
[----:B------:R-:W-:Y:S05]  /*0330*/  BRA.U !UP0, `(.L_x_1) ;  /* 0x0000000908547547 */ /* 0x000fea000b800000 */
[----:B------:R-:W-:Y:S01]  /*0340*/  IMAD.U32 R3, RZ, RZ, UR19 ;  /* 0x00000013ff037e24 */ /* 0x000fe2000f8e00ff */
[----:B------:R-:W-:Y:S01]  /*0350*/  IADD3 R2, PT, PT, R0, 0x2, RZ ;  /* 0x0000000200027810 */ /* 0x000fe20007ffe0ff */
[----:B------:R-:W-:Y:S01]  /*0360*/  IMAD.WIDE.U32 R4, R4, 0x8, RZ ;  /* 0x0000000804047825 */ /* 0x000fe200078e00ff */
[----:B------:R-:W-:Y:S01]  /*0370*/  ULOP3.LUT UR4, UR19, 0x7ffffffc, URZ, 0xc0, !UPT ;  /* 0x7ffffffc13047892 */ /* 0x000fe2000f8ec0ff */
[----:B------:R-:W0:Y:S02]  /*0380*/  LDCU.64 UR10, c[0x0][0x390] ;  /* 0x00007200ff0a77ac */ /* 0x000e240008000a00 */
[----:B------:R-:W-:Y:S02]  /*0390*/  IMAD R6, R0, R3, UR19 ;  /* 0x0000001300067e24 */ /* 0x000fe4000f8e0203 */
[----:B------:R-:W-:Y:S01]  /*03a0*/  IMAD.MOV.U32 R0, RZ, RZ, R4 ;  /* 0x000000ffff007224 */ /* 0x000fe200078e0004 */
[----:B------:R-:W1:Y:S01]  /*03b0*/  LDCU.64 UR6, c[0x0][0x388] ;  /* 0x00007100ff0677ac */ /* 0x000e620008000a00 */
[----:B------:R-:W-:Y:S01]  /*03c0*/  IMAD.WIDE.U32 R6, R6, 0x8, RZ ;  /* 0x0000000806067825 */ /* 0x000fe200078e00ff */
[----:B------:R-:W2:Y:S02]  /*03d0*/  LDCU.64 UR24, c[0x0][0x3a8] ;  /* 0x00007500ff1877ac */ /* 0x000ea40008000a00 */
[----:B------:R-:W-:Y:S01]  /*03e0*/  MOV R4, R6 ;  /* 0x0000000600047202 */ /* 0x000fe20000000f00 */
[----:B------:R-:W-:Y:S01]  /*03f0*/  IMAD R6, R2, UR19, RZ ;  /* 0x0000001302067c24 */ /* 0x000fe2000f8e02ff */
[----:B------:R-:W3:Y:S01]  /*0400*/  LDCU.64 UR26, c[0x0][0x3b0] ;  /* 0x00007600ff1a77ac */ /* 0x000ee20008000a00 */
[----:B------:R-:W-:-:S12]  /*0410*/  UIADD3 UR8, UPT, UPT, -UR4, URZ, URZ ;  /* 0x000000ff04087290 */ /* 0x000fd8000fffe1ff */
.L_x_2:
[----:B-1--4-:R-:W-:Y:S01]  /*0420*/  IMAD.U32 R8, RZ, RZ, UR6 ;  /* 0x00000006ff087e24 */ /* 0x012fe2000f8e00ff */
[----:B------:R-:W-:Y:S01]  /*0430*/  MOV R9, UR7 ;  /* 0x0000000700097c02 */ /* 0x000fe20008000f00 */
[----:B------:R-:W-:Y:S01]  /*0440*/  UIMAD.WIDE.U32 UR12, UR19, 0x8, UR6 ;  /* 0x00000008130c78a5 */ /* 0x000fe2000f8e0006 */
[----:B--2---:R-:W-:Y:S01]  /*0450*/  IADD3 R2, P0, PT, R0, UR24, RZ ;  /* 0x0000001800027c10 */ /* 0x004fe2000ff1e0ff */
[----:B------:R-:W-:Y:S01]  /*0460*/  UIMAD.WIDE.U32 UR20, UR18, 0x8, UR6 ;  /* 0x00000008121478a5 */ /* 0x000fe2000f8e0006 */
[----:B------:R-:W1:Y:S02]  /*0470*/  LDC.64 R14, c[0x0][0x3a8] ;  /* 0x0000ea00ff0e7b82 */ /* 0x000e640000000a00 */
[----:B------:R-:W2:Y:S01]  /*0480*/  LDG.E.64 R8, desc[UR14][R8.64] ;  /* 0x0000000e08087981 */ /* 0x000ea2000c1e1b00 */
[----:B------:R-:W-:Y:S01]  /*0490*/  IADD3.X R3, PT, PT, R5, UR25, RZ, P0, !PT ;  /* 0x0000001905037c10 */ /* 0x000fe200087fe4ff */
[----:B------:R-:W-:Y:S01]  /*04a0*/  IMAD.U32 R10, RZ, RZ, UR12 ;  /* 0x0000000cff0a7e24 */ /* 0x000fe2000f8e00ff */
[----:B------:R-:W-:-:S02]  /*04b0*/  MOV R11, UR13 ;  /* 0x0000000d000b7c02 */ /* 0x000fc40008000f00 */
[----:B------:R-:W-:Y:S01]  /*04c0*/  IADD3 R18, P0, PT, R4, UR24, RZ ;  /* 0x0000001804127c10 */ /* 0x000fe2000ff1e0ff */
[----:B--2---:R3:W-:Y:S04]  /*04d0*/  STG.E.64 desc[UR14][R2.64], R8 ;  /* 0x0000000802007986 */ /* 0x0047e8000c101b0e */
[----:B------:R-:W2:Y:S01]  /*04e0*/  LDG.E.64 R10, desc[UR14][R10.64] ;  /* 0x0000000e0a0a7981 */ /* 0x000ea2000c1e1b00 */
[----:B------:R-:W-:Y:S01]  /*04f0*/  IADD3.X R19, PT, PT, R7, UR25, RZ, P0, !PT ;  /* 0x0000001907137c10 */ /* 0x000fe200087fe4ff */
[----:B------:R-:W-:Y:S01]  /*0500*/  IMAD.U32 R12, RZ, RZ, UR20 ;  /* 0x00000014ff0c7e24 */ /* 0x000fe2000f8e00ff */
[----:B------:R-:W-:Y:S01]  /*0510*/  MOV R13, UR21 ;  /* 0x00000015000d7c02 */ /* 0x000fe20008000f00 */
[----:B0-----:R-:W-:Y:S01]  /*0520*/  UMOV UR4, UR10 ;  /* 0x0000000a00047c82 */ /* 0x001fe20008000000 */
[----:B------:R-:W-:Y:S01]  /*0530*/  UMOV UR5, UR11 ;  /* 0x0000000b00057c82 */ /* 0x000fe20008000000 */
[----:B--2---:R0:W-:Y:S04]  /*0540*/  STG.E.64 desc[UR14][R18.64], R10 ;  /* 0x0000000a12007986 */ /* 0x0041e8000c101b0e */
[----:B------:R-:W2:Y:S01]  /*0550*/  LDG.E.64 R12, desc[UR14][R12.64] ;  /* 0x0000000e0c0c7981 */ /* 0x000ea2000c1e1b00 */
[----:B-1----:R-:W-:Y:S01]  /*0560*/  IMAD.WIDE.U32 R14, R6, 0x8, R14 ;  /* 0x00000008060e7825 */ /* 0x002fe200078e000e */
[----:B------:R-:W-:-:S03]  /*0570*/  MOV R17, UR5 ;  /* 0x0000000500117c02 */ /* 0x000fc60008000f00 */
[----:B------:R-:W-:Y:S01]  /*0580*/  IMAD.U32 R16, RZ, RZ, UR4 ;  /* 0x00000004ff107e24 */ /* 0x000fe2000f8e00ff */
[----:B------:R-:W-:Y:S01]  /*0590*/  UIMAD.WIDE.U32 UR10, UR19, 0x8, UR4 ;  /* 0x00000008130a78a5 */ /* 0x000fe2000f8e0004 */
[----:B---3--:R-:W-:Y:S01]  /*05a0*/  IADD3 R8, P0, PT, R0, UR26, RZ ;  /* 0x0000001a00087c10 */ /* 0x008fe2000ff1e0ff */
[----:B--2---:R1:W-:Y:S04]  /*05b0*/  STG.E.64 desc[UR14][R14.64], R12 ;  /* 0x0000000c0e007986 */ /* 0x0043e8000c101b0e */
[----:B------:R-:W2:Y:S01]  /*05c0*/  LDG.E.64 R16, desc[UR14][R16.64] ;  /* 0x0000000e10107981 */ /* 0x000ea2000c1e1b00 */
[----:B------:R-:W-:Y:S01]  /*05d0*/  IADD3.X R9, PT, PT, R5, UR27, RZ, P0, !PT ;  /* 0x0000001b05097c10 */ /* 0x000fe200087fe4ff */
[----:B0-----:R-:W-:Y:S01]  /*05e0*/  IMAD.U32 R10, RZ, RZ, UR10 ;  /* 0x0000000aff0a7e24 */ /* 0x001fe2000f8e00ff */
[----:B------:R-:W-:Y:S01]  /*05f0*/  MOV R11, UR11 ;  /* 0x0000000b000b7c02 */ /* 0x000fe20008000f00 */
[----:B------:R-:W-:Y:S01]  /*0600*/  UIMAD.WIDE.U32 UR22, UR18, 0x8, UR4 ;  /* 0x00000008121678a5 */ /* 0x000fe2000f8e0004 */
[----:B------:R-:W-:Y:S01]  /*0610*/  IADD3 R20, P0, PT, R4, UR26, RZ ;  /* 0x0000001a04147c10 */ /* 0x000fe2000ff1e0ff */
[----:B-1----:R-:W0:Y:S01]  /*0620*/  LDC.64 R14, c[0x0][0x3b0] ;  /* 0x0000ec00ff0e7b82 */ /* 0x002e220000000a00 */
[----:B--2---:R1:W-:Y:S04]  /*0630*/  STG.E.64 desc[UR14][R8.64], R16 ;  /* 0x0000001008007986 */ /* 0x0043e8000c101b0e */
[----:B------:R-:W2:Y:S01]  /*0640*/  LDG.E.64 R10, desc[UR14][R10.64] ;  /* 0x0000000e0a0a7981 */ /* 0x000ea2000c1e1b00 */
[----:B------:R-:W-:Y:S01]  /*0650*/  IADD3.X R21, PT, PT, R7, UR27, RZ, P0, !PT ;  /* 0x0000001b07157c10 */ /* 0x000fe200087fe4ff */
[----:B------:R-:W-:Y:S01]  /*0660*/  IMAD.U32 R12, RZ, RZ, UR22 ;  /* 0x00000016ff0c7e24 */ /* 0x000fe2000f8e00ff */
[----:B------:R-:W-:Y:S01]  /*0670*/  MOV R13, UR23 ;  /* 0x00000017000d7c02 */ /* 0x000fe20008000f00 */
[----:B0-----:R-:W-:-:S02]  /*0680*/  IMAD.WIDE.U32 R14, R6, 0x8, R14 ;  /* 0x00000008060e7825 */ /* 0x001fc400078e000e */
[----:B--2---:R0:W-:Y:S04]  /*0690*/  STG.E.64 desc[UR14][R20.64], R10 ;  /* 0x0000000a14007986 */ /* 0x0041e8000c101b0e */
[----:B------:R-:W2:Y:S01]  /*06a0*/  LDG.E.64 R12, desc[UR14][R12.64] ;  /* 0x0000000e0c0c7981 */ /* 0x000ea2000c1e1b00 */
[----:B------:R-:W-:Y:S01]  /*06b0*/  IMAD.U32 R22, RZ, RZ, UR6 ;  /* 0x00000006ff167e24 */ /* 0x000fe2000f8e00ff */
[----:B------:R-:W-:Y:S01]  /*06c0*/  MOV R23, UR7 ;  /* 0x0000000700177c02 */ /* 0x000fe20008000f00 */
[----:B------:R-:W-:Y:S01]  /*06d0*/  IMAD.U32 R18, RZ, RZ, UR12 ;  /* 0x0000000cff127e24 */ /* 0x000fe2000f8e00ff */
[----:B------:R-:W-:Y:S01]  /*06e0*/  MOV R19, UR13 ;  /* 0x0000000d00137c02 */ /* 0x000fe20008000f00 */
[----:B--2---:R2:W-:Y:S04]  /*06f0*/  STG.E.64 desc[UR14][R14.64], R12 ;  /* 0x0000000c0e007986 */ /* 0x0045e8000c101b0e */
[----:B-1----:R-:W3:Y:S01]  /*0700*/  LDG.E.64 R16, desc[UR14][R22.64+0x8] ;  /* 0x0000080e16107981 */ /* 0x002ee2000c1e1b00 */
[----:B------:R-:W-:Y:S01]  /*0710*/  IMAD.U32 R25, RZ, RZ, UR19 ;  /* 0x00000013ff197e24 */ /* 0x000fe2000f8e00ff */
[----:B0-----:R-:W-:Y:S01]  /*0720*/  MOV R20, UR20 ;  /* 0x0000001400147c02 */ /* 0x001fe20008000f00 */
[----:B------:R-:W-:Y:S01]  /*0730*/  IMAD.U32 R21, RZ, RZ, UR21 ;  /* 0x00000015ff157e24 */ /* 0x000fe2000f8e00ff */
[----:B---3--:R-:W-:Y:S04]  /*0740*/  STG.E.64 desc[UR14][R2.64+0x8], R16 ;  /* 0x0000081002007986 */ /* 0x008fe8000c101b0e */
[----:B------:R-:W3:Y:S01]  /*0750*/  LDG.E.64 R18, desc[UR14][R18.64+0x8] ;  /* 0x0000080e12127981 */ /* 0x000ee2000c1e1b00 */
[----:B------:R-:W-:Y:S01]  /*0760*/  IMAD.WIDE.U32 R10, R25, 0x8, R2 ;  /* 0x00000008190a7825 */ /* 0x000fe200078e0002 */
[----:B------:R-:W-:-:S02]  /*0770*/  MOV R25, UR18 ;  /* 0x0000001200197c02 */ /* 0x000fc40008000f00 */
[----:B------:R-:W-:Y:S02]  /*0780*/  MOV R23, UR5 ;  /* 0x0000000500177c02 */ /* 0x000fe40008000f00 */
[----:B---3--:R0:W-:Y:S04]  /*0790*/  STG.E.64 desc[UR14][R10.64+0x8], R18 ;  /* 0x000008120a007986 */ /* 0x0081e8000c101b0e */
[----:B------:R-:W3:Y:S01]  /*07a0*/  LDG.E.64 R20, desc[UR14][R20.64+0x8] ;  /* 0x0000080e14147981 */ /* 0x000ee2000c1e1b00 */
[----:B--2---:R-:W-:-:S04]  /*07b0*/  IMAD.WIDE.U32 R12, R25, 0x8, R2 ;  /* 0x00000008190c7825 */ /* 0x004fc800078e0002 */
[----:B------:R-:W-:Y:S01]  /*07c0*/  IMAD.U32 R22, RZ, RZ, UR4 ;  /* 0x00000004ff167e24 */ /* 0x000fe2000f8e00ff */
[----:B---3--:R1:W-:Y:S05]  /*07d0*/  STG.E.64 desc[UR14][R12.64+0x8], R20 ;  /* 0x000008140c007986 */ /* 0x0083ea000c101b0e */
[----:B------:R-:W2:Y:S01]  /*07e0*/  LDG.E.64 R22, desc[UR14][R22.64+0x8] ;  /* 0x0000080e16167981 */ /* 0x000ea2000c1e1b00 */
[----:B------:R-:W-:Y:S01]  /*07f0*/  IMAD.U32 R24, RZ, RZ, UR10 ;  /* 0x0000000aff187e24 */ /* 0x000fe2000f8e00ff */
[----:B------:R-:W-:Y:S01]  /*0800*/  MOV R25, UR11 ;  /* 0x0000000b00197c02 */ /* 0x000fe20008000f00 */
[----:B------:R-:W-:Y:S01]  /*0810*/  IMAD.U32 R15, RZ, RZ, UR19 ;  /* 0x00000013ff0f7e24 */ /* 0x000fe2000f8e00ff */
[----:B0-----:R-:W-:Y:S01]  /*0820*/  MOV R18, UR22 ;  /* 0x0000001600127c02 */ /* 0x001fe20008000f00 */
[----:B--2---:R0:W-:Y:S04]  /*0830*/  STG.E.64 desc[UR14][R8.64+0x8], R22 ;  /* 0x0000081608007986 */ /* 0x0041e8000c101b0e */
[----:B------:R-:W2:Y:S01]  /*0840*/  LDG.E.64 R24, desc[UR14][R24.64+0x8] ;  /* 0x0000080e18187981 */ /* 0x000ea2000c1e1b00 */
[----:B------:R-:W-:-:S04]  /*0850*/  IMAD.WIDE.U32 R14, R15, 0x8, R8 ;  /* 0x000000080f0e7825 */ /* 0x000fc800078e0008 */
[----:B------:R-:W-:Y:S01]  /*0860*/  IMAD.U32 R19, RZ, RZ, UR23 ;  /* 0x00000017ff137e24 */ /* 0x000fe2000f8e00ff */
[----:B------:R-:W-:Y:S01]  /*0870*/  MOV R17, UR18 ;  /* 0x0000001200117c02 */ /* 0x000fe20008000f00 */
[----:B--2---:R2:W-:Y:S04]  /*0880*/  STG.E.64 desc[UR14][R14.64+0x8], R24 ;  /* 0x000008180e007986 */ /* 0x0045e8000c101b0e */
[----:B------:R-:W3:Y:S01]  /*0890*/  LDG.E.64 R18, desc[UR14][R18.64+0x8] ;  /* 0x0000080e12127981 */ /* 0x000ee2000c1e1b00 */
[----:B------:R-:W-:Y:S01]  /*08a0*/  IMAD.WIDE.U32 R16, R17, 0x8, R8 ;  /* 0x0000000811107825 */ /* 0x000fe200078e0008 */
[----:B-1----:R-:W-:-:S03]  /*08b0*/  MOV R21, UR7 ;  /* 0x0000000700157c02 */ /* 0x002fc60008000f00 */
[----:B------:R-:W-:Y:S01]  /*08c0*/  IMAD.U32 R20, RZ, RZ, UR6 ;  /* 0x00000006ff147e24 */ /* 0x000fe2000f8e00ff */
[----:B---3--:R1:W-:Y:S05]  /*08d0*/  STG.E.64 desc[UR14][R16.64+0x8], R18 ;  /* 0x0000081210007986 */ /* 0x0083ea000c101b0e */
[----:B------:R-:W3:Y:S01]  /*08e0*/  LDG.E.64 R20, desc[UR14][R20.64+0x10] ;  /* 0x0000100e14147981 */ /* 0x000ee2000c1e1b00 */
[----:B0-----:R-:W-:Y:S01]  /*08f0*/  IMAD.U32 R22, RZ, RZ, UR12 ;  /* 0x0000000cff167e24 */ /* 0x001fe2000f8e00ff */
[----:B------:R-:W-:Y:S01]  /*0900*/  MOV R23, UR13 ;  /* 0x0000000d00177c02 */ /* 0x000fe20008000f00 */
[----:B------:R-:W-:Y:S01]  /*0910*/  IMAD.U32 R28, RZ, RZ, UR20 ;  /* 0x00000014ff1c7e24 */ /* 0x000fe2000f8e00ff */
[----:B---3--:R0:W-:Y:S04]  /*0920*/  STG.E.64 desc[UR14][R2.64+0x10], R20 ;  /* 0x0000101402007986 */ /* 0x0081e8000c101b0e */
[----:B------:R-:W3:Y:S01]  /*0930*/  LDG.E.64 R22, desc[UR14][R22.64+0x10] ;  /* 0x0000100e16167981 */ /* 0x000ee2000c1e1b00 */
[----:B------:R-:W-:Y:S01]  /*0940*/  MOV R29, UR21 ;  /* 0x00000015001d7c02 */ /* 0x000fe20008000f00 */
[----:B------:R-:W-:Y:S01]  /*0950*/  IMAD.U32 R26, RZ, RZ, UR4 ;  /* 0x00000004ff1a7e24 */ /* 0x000fe2000f8e00ff */
[----:B------:R-:W-:Y:S01]  /*0960*/  MOV R27, UR5 ;  /* 0x00000005001b7c02 */ /* 0x000fe20008000f00 */
[----:B---3--:R3:W-:Y:S04]  /*0970*/  STG.E.64 desc[UR14][R10.64+0x10], R22 ;  /* 0x000010160a007986 */ /* 0x0087e8000c101b0e */
[----:B--2---:R-:W2:Y:S01]  /*0980*/  LDG.E.64 R24, desc[UR14][R28.64+0x10] ;  /* 0x0000100e1c187981 */ /* 0x004ea2000c1e1b00 */
[----:B-1----:R-:W-:Y:S01]  /*0990*/  IMAD.U32 R18, RZ, RZ, UR10 ;  /* 0x0000000aff127e24 */ /* 0x002fe2000f8e00ff */
[----:B------:R-:W-:-:S02]  /*09a0*/  MOV R19, UR11 ;  /* 0x0000000b00137c02 */ /* 0x000fc40008000f00 */
[----:B--2---:R1:W-:Y:S04]  /*09b0*/  STG.E.64 desc[UR14][R12.64+0x10], R24 ;  /* 0x000010180c007986 */ /* 0x0043e8000c101b0e */
[----:B------:R-:W2:Y:S01]  /*09c0*/  LDG.E.64 R26, desc[UR14][R26.64+0x10] ;  /* 0x0000100e1a1a7981 */ /* 0x000ea2000c1e1b00 */
[----:B0-----:R-:W-:Y:S01]  /*09d0*/  IMAD.U32 R20, RZ, RZ, UR22 ;  /* 0x00000016ff147e24 */ /* 0x001fe2000f8e00ff */
[----:B------:R-:W-:Y:S02]  /*09e0*/  MOV R21, UR23 ;  /* 0x0000001700157c02 */ /* 0x000fe40008000f00 */
[----:B--2---:R0:W-:Y:S04]  /*09f0*/  STG.E.64 desc[UR14][R8.64+0x10], R26 ;  /* 0x0000101a08007986 */ /* 0x0041e8000c101b0e */
[----:B------:R-:W2:Y:S01]  /*0a00*/  LDG.E.64 R18, desc[UR14][R18.64+0x10] ;  /* 0x0000100e12127981 */ /* 0x000ea2000c1e1b00 */
[----:B---3--:R-:W-:Y:S01]  /*0a10*/  IMAD.U32 R22, RZ, RZ, UR6 ;  /* 0x00000006ff167e24 */ /* 0x008fe2000f8e00ff */
[----:B------:R-:W-:-:S02]  /*0a20*/  MOV R23, UR7 ;  /* 0x0000000700177c02 */ /* 0x000fc40008000f00 */
[----:B--2---:R2:W-:Y:S04]  /*0a30*/  STG.E.64 desc[UR14][R14.64+0x10], R18 ;  /* 0x000010120e007986 */ /* 0x0045e8000c101b0e */
[----:B------:R-:W3:Y:S01]  /*0a40*/  LDG.E.64 R20, desc[UR14][R20.64+0x10] ;  /* 0x0000100e14147981 */ /* 0x000ee2000c1e1b00 */
[----:B-1----:R-:W-:Y:S01]  /*0a50*/  IMAD.U32 R24, RZ, RZ, UR12 ;  /* 0x0000000cff187e24 */ /* 0x002fe2000f8e00ff */
[----:B------:R-:W-:Y:S02]  /*0a60*/  MOV R25, UR13 ;  /* 0x0000000d00197c02 */ /* 0x000fe40008000f00 */
[----:B---3--:R1:W-:Y:S04]  /*0a70*/  STG.E.64 desc[UR14][R16.64+0x10], R20 ;  /* 0x0000101410007986 */ /* 0x0083e8000c101b0e */
[----:B------:R-:W3:Y:S01]  /*0a80*/  LDG.E.64 R22, desc[UR14][R22.64+0x18] ;  /* 0x0000180e16167981 */ /* 0x000ee2000c1e1b00 */
[----:B0-----:R-:W-:Y:S01]  /*0a90*/  IMAD.U32 R26, RZ, RZ, UR20 ;  /* 0x00000014ff1a7e24 */ /* 0x001fe2000f8e00ff */
[----:B------:R-:W-:-:S02]  /*0aa0*/  MOV R27, UR21 ;  /* 0x00000015001b7c02 */ /* 0x000fc40008000f00 */
[----:B---3--:R0:W-:Y:S04]  /*0ab0*/  STG.E.64 desc[UR14][R2.64+0x18], R22 ;  /* 0x0000181602007986 */ /* 0x0081e8000c101b0e */
[----:B------:R-:W3:Y:S01]  /*0ac0*/  LDG.E.64 R24, desc[UR14][R24.64+0x18] ;  /* 0x0000180e18187981 */ /* 0x000ee2000c1e1b00 */
[----:B--2---:R-:W-:Y:S01]  /*0ad0*/  IMAD.U32 R18, RZ, RZ, UR4 ;  /* 0x00000004ff127e24 */ /* 0x004fe2000f8e00ff */
[----:B------:R-:W-:Y:S02]  /*0ae0*/  MOV R19, UR5 ;  /* 0x0000000500137c02 */ /* 0x000fe40008000f00 */
[----:B---3--:R4:W-:Y:S04]  /*0af0*/  STG.E.64 desc[UR14][R10.64+0x18], R24 ;  /* 0x000018180a007986 */ /* 0x0089e8000c101b0e */
[----:B------:R-:W2:Y:S01]  /*0b00*/  LDG.E.64 R26, desc[UR14][R26.64+0x18] ;  /* 0x0000180e1a1a7981 */ /* 0x000ea2000c1e1b00 */
[----:B-1----:R-:W-:Y:S01]  /*0b10*/  IMAD.U32 R20, RZ, RZ, UR10 ;  /* 0x0000000aff147e24 */ /* 0x002fe2000f8e00ff */
[----:B------:R-:W-:-:S02]  /*0b20*/  MOV R21, UR11 ;  /* 0x0000000b00157c02 */ /* 0x000fc40008000f00 */
[----:B--2---:R4:W-:Y:S04]  /*0b30*/  STG.E.64 desc[UR14][R12.64+0x18], R26 ;  /* 0x0000181a0c007986 */ /* 0x0049e8000c101b0e */
[----:B------:R-:W2:Y:S01]  /*0b40*/  LDG.E.64 R18, desc[UR14][R18.64+0x18] ;  /* 0x0000180e12127981 */ /* 0x000ea2000c1e1b00 */
[----:B0-----:R-:W-:Y:S01]  /*0b50*/  IMAD.U32 R2, RZ, RZ, UR22 ;  /* 0x00000016ff027e24 */ /* 0x001fe2000f8e00ff */
[----:B------:R-:W-:Y:S02]  /*0b60*/  MOV R3, UR23 ;  /* 0x0000001700037c02 */ /* 0x000fe40008000f00 */
[----:B--2---:R4:W-:Y:S04]  /*0b70*/  STG.E.64 desc[UR14][R8.64+0x18], R18 ;  /* 0x0000181208007986 */ /* 0x0049e8000c101b0e */
[----:B------:R-:W2:Y:S04]  /*0b80*/  LDG.E.64 R20, desc[UR14][R20.64+0x18] ;  /* 0x0000180e14147981 */ /* 0x000ea8000c1e1b00 */
[----:B--2---:R4:W-:Y:S04]  /*0b90*/  STG.E.64 desc[UR14][R14.64+0x18], R20 ;  /* 0x000018140e007986 */ /* 0x0049e8000c101b0e */
[----:B------:R-:W2:Y:S01]  /*0ba0*/  LDG.E.64 R2, desc[UR14][R2.64+0x18] ;  /* 0x0000180e02027981 */ /* 0x000ea2000c1e1b00 */
[----:B------:R-:W-:Y:S01]  /*0bb0*/  UIADD3 UR6, UP0, UPT, UR6, 0x20, URZ ;  /* 0x0000002006067890 */ /* 0x000fe2000ff1e0ff */
[----:B------:R-:W-:Y:S01]  /*0bc0*/  IADD3 R4, P0, PT, R4, 0x20, RZ ;  /* 0x0000002004047810 */ /* 0x000fe20007f1e0ff */
[----:B------:R-:W-:Y:S01]  /*0bd0*/  UIADD3 UR8, UPT, UPT, UR8, 0x4, URZ ;  /* 0x0000000408087890 */ /* 0x000fe2000fffe0ff */
[----:B------:R-:W-:Y:S01]  /*0be0*/  IADD3 R0, P1, PT, R0, 0x20, RZ ;  /* 0x0000002000007810 */ /* 0x000fe20007f3e0ff */
[----:B------:R-:W-:Y:S01]  /*0bf0*/  UIADD3.X UR7, UPT, UPT, URZ, UR7, URZ, UP0, !UPT ;  /* 0x00000007ff077290 */ /* 0x000fe200087fe4ff */
[----:B------:R-:W-:Y:S01]  /*0c00*/  VIADD R6, R6, 0x4 ;  /* 0x0000000406067836 */ /* 0x000fe20000000000 */
[----:B------:R-:W-:Y:S01]  /*0c10*/  UISETP.NE.AND UP0, UPT, UR8, URZ, UPT ;  /* 0x000000ff0800728c */ /* 0x000fe2000bf05270 */
[----:B------:R-:W-:Y:S01]  /*0c20*/  IMAD.X R7, RZ, RZ, R7, P0 ;  /* 0x000000ffff077224 */ /* 0x000fe200000e0607 */
[----:B------:R-:W-:Y:S01]  /*0c30*/  UIADD3 UR10, UP1, UPT, UR4, 0x20, URZ ;  /* 0x00000020040a7890 */ /* 0x000fe2000ff3e0ff */
[----:B------:R-:W-:-:S03]  /*0c40*/  IADD3.X R5, PT, PT, RZ, R5, RZ, P1, !PT ;  /* 0x00000005ff057210 */ /* 0x000fc60000ffe4ff */
[----:B------:R-:W-:Y:S01]  /*0c50*/  UIADD3.X UR11, UPT, UPT, URZ, UR5, URZ, UP1, !UPT ;  /* 0x00000005ff0b7290 */ /* 0x000fe20008ffe4ff */
[----:B--2---:R4:W-:Y:S02]  /*0c60*/  STG.E.64 desc[UR14][R16.64+0x18], R2 ;  /* 0x0000180210007986 */ /* 0x0049e4000c101b0e */
[----:B------:R-:W-:Y:S09]  /*0c70*/  BRA.U UP0, `(.L_x_2) ;  /* 0xfffffff500e87547 */ /* 0x000ff2000b83ffff */
[----:B------:R-:W-:-:S12]  /*0c80*/  ULOP3.LUT UR4, UR19, 0x7ffffffc, URZ, 0xc0, !UPT ;  /* 0x7ffffffc13047892 */ /* 0x000fd8000f8ec0ff */
.L_x_1:
[----:B------:R-:W-:-:S06]  /*0c90*/  ULOP3.LUT UP0, UR5, UR19, 0x3, URZ, 0xc0, !UPT ;  /* 0x0000000313057892 */ /* 0x000fcc000f80c0ff */
[----:B------:R-:W-:-:S13]  /*0ca0*/  PLOP3.LUT P0, PT, PT, PT, UP0, 0x80, 0x8 ;  /* 0x000000000008781c */ /* 0x000fda0003f0f008 */
[----:B------:R-:W-:Y:S05]  /*0cb0*/  @!P0 EXIT ;  /* 0x000000000000894d */ /* 0x000fea0003800000 */
[----:B------:R-:W0:Y:S01]  /*0cc0*/  S2R R0, SR_TID.X ;  /* 0x0000000000007919 */ /* 0x000e220000002100 */
[----:B------:R-:W-:Y:S01]  /*0cd0*/  UISETP.NE.AND UP0, UPT, UR5, 0x1, UPT ;  /* 0x000000010500788c */ /* 0x000fe2000bf05270 */
[----:B0-----:R-:W-:-:S04]  /*0ce0*/  IMAD R0, R0, 0x3, RZ ;  /* 0x0000000300007824 */ /* 0x001fc800078e02ff */
[----:B------:R-:W-:-:S04]  /*0cf0*/  IMAD R0, R0, UR19, RZ ;  /* 0x0000001300007c24 */ /* 0x000fc8000f8e02ff */
[----:B------:R-:W-:Y:S05]  /*0d00*/  BRA.U !UP0, `(.L_x_3) ;  /* 0x00000005085c7547 */ /* 0x000fea000b800000 */
[----:B------:R-:W-:Y:S01]  /*0d10*/  UIMAD.WIDE.U32 UR6, UR4, 0x8, UR16 ;  /* 0x00000008040678a5 */ /* 0x000fe2000f8e0010 */
[----:B----4-:R-:W0:Y:S01]  /*0d20*/  LDC.64 R16, c[0x0][0x3a8] ;  /* 0x0000ea00ff107b82 */ /* 0x010e220000000a00 */
[----:B------:R-:W-:Y:S02]  /*0d30*/  UIADD3 UR10, UPT, UPT, UR4, UR19, URZ ;  /* 0x00000013040a7290 */ /* 0x000fe4000fffe0ff */
[----:B------:R-:W-:Y:S01]  /*0d40*/  IADD3 R6, PT, PT, R0, UR4, RZ ;  /* 0x0000000400067c10 */ /* 0x000fe2000fffe0ff */
[----:B------:R-:W1:Y:S01]  /*0d50*/  LDCU.64 UR12, c[0x0][0x390] ;  /* 0x00007200ff0c77ac */ /* 0x000e620008000a00 */
[----:B------:R-:W-:Y:S01]  /*0d60*/  MOV R2, UR6 ;  /* 0x0000000600027c02 */ /* 0x000fe20008000f00 */
[----:B------:R-:W-:Y:S02]  /*0d70*/  IMAD.U32 R3, RZ, RZ, UR7 ;  /* 0x00000007ff037e24 */ /* 0x000fe4000f8e00ff */
[----:B------:R-:W2:Y:S03]  /*0d80*/  LDC.64 R20, c[0x0][0x3b0] ;  /* 0x0000ec00ff147b82 */ /* 0x000ea60000000a00 */
[----:B------:R-:W3:Y:S01]  /*0d90*/  LDG.E.64 R4, desc[UR14][R2.64] ;  /* 0x0000000e02047981 */ /* 0x000ee2000c1e1b00 */
[----:B------:R-:W-:-:S06]  /*0da0*/  UIMAD.WIDE.U32 UR8, UR10, 0x8, UR16 ;  /* 0x000000080a0878a5 */ /* 0x000fcc000f8e0010 */
[----:B------:R-:W-:Y:S01]  /*0db0*/  IMAD.U32 R10, RZ, RZ, UR8 ;  /* 0x00000008ff0a7e24 */ /* 0x000fe2000f8e00ff */
[----:B------:R-:W-:Y:S01]  /*0dc0*/  MOV R11, UR9 ;  /* 0x00000009000b7c02 */ /* 0x000fe20008000f00 */
[----:B0-----:R-:W-:Y:S01]  /*0dd0*/  IMAD.WIDE.U32 R8, R6, 0x8, R16 ;  /* 0x0000000806087825 */ /* 0x001fe200078e0010 */
[----:B------:R-:W-:-:S04]  /*0de0*/  UIADD3 UR5, UPT, UPT, UR10, UR19, URZ ;  /* 0x000000130a057290 */ /* 0x000fc8000fffe0ff */
[----:B---3--:R0:W-:Y:S04]  /*0df0*/  STG.E.64 desc[UR14][R8.64], R4 ;  /* 0x0000000408007986 */ /* 0x0081e8000c101b0e */
[----:B------:R-:W3:Y:S01]  /*0e00*/  LDG.E.64 R10, desc[UR14][R10.64] ;  /* 0x0000000e0a0a7981 */ /* 0x000ee2000c1e1b00 */
[----:B------:R-:W-:Y:S01]  /*0e10*/  UIMAD.WIDE.U32 UR8, UR5, 0x8, UR16 ;  /* 0x00000008050878a5 */ /* 0x000fe2000f8e0010 */
[----:B------:R-:W-:-:S04]  /*0e20*/  VIADD R7, R0, UR10 ;  /* 0x0000000a00077c36 */ /* 0x000fc80008000000 */
[----:B------:R-:W-:Y:S01]  /*0e30*/  IMAD.WIDE.U32 R12, R7, 0x8, R16 ;  /* 0x00000008070c7825 */ /* 0x000fe200078e0010 */
[----:B------:R-:W-:-:S03]  /*0e40*/  MOV R14, UR8 ;  /* 0x00000008000e7c02 */ /* 0x000fc60008000f00 */
[----:B------:R-:W-:Y:S01]  /*0e50*/  IMAD.U32 R15, RZ, RZ, UR9 ;  /* 0x00000009ff0f7e24 */ /* 0x000fe2000f8e00ff */
[----:B---3--:R2:W-:Y:S05]  /*0e60*/  STG.E.64 desc[UR14][R12.64], R10 ;  /* 0x0000000a0c007986 */ /* 0x0085ea000c101b0e */
[----:B------:R-:W3:Y:S01]  /*0e70*/  LDG.E.64 R14, desc[UR14][R14.64] ;  /* 0x0000000e0e0e7981 */ /* 0x000ee2000c1e1b00 */
[----:B-1----:R-:W-:Y:S01]  /*0e80*/  UIMAD.WIDE.U32 UR8, UR4, 0x8, UR12 ;  /* 0x00000008040878a5 */ /* 0x002fe2000f8e000c */
[----:B0-----:R-:W-:-:S05]  /*0e90*/  IADD3 R8, PT, PT, R7, UR19, RZ ;  /* 0x0000001307087c10 */ /* 0x001fca000fffe0ff */
[----:B------:R-:W-:Y:S01]  /*0ea0*/  IMAD.WIDE.U32 R16, R8, 0x8, R16 ;  /* 0x0000000808107825 */ /* 0x000fe200078e0010 */
[----:B------:R-:W-:-:S03]  /*0eb0*/  MOV R5, UR9 ;  /* 0x0000000900057c02 */ /* 0x000fc60008000f00 */
[----:B------:R-:W-:Y:S01]  /*0ec0*/  IMAD.U32 R4, RZ, RZ, UR8 ;  /* 0x00000008ff047e24 */ /* 0x000fe2000f8e00ff */
[----:B---3--:R0:W-:Y:S04]  /*0ed0*/  STG.E.64 desc[UR14][R16.64], R14 ;  /* 0x0000000e10007986 */ /* 0x0081e8000c101b0e */
[----:B------:R-:W3:Y:S01]  /*0ee0*/  LDG.E.64 R18, desc[UR14][R4.64] ;  /* 0x0000000e04127981 */ /* 0x000ee2000c1e1b00 */
[----:B------:R-:W-:Y:S01]  /*0ef0*/  UIMAD.WIDE.U32 UR10, UR10, 0x8, UR12 ;  /* 0x000000080a0a78a5 */ /* 0x000fe2000f8e000c */
[----:B--2---:R-:W-:-:S05]  /*0f00*/  IMAD.WIDE.U32 R10, R6, 0x8, R20 ;  /* 0x00000008060a7825 */ /* 0x004fca00078e0014 */
[----:B------:R-:W-:Y:S01]  /*0f10*/  IMAD.U32 R12, RZ, RZ, UR10 ;  /* 0x0000000aff0c7e24 */ /* 0x000fe2000f8e00ff */
[----:B------:R-:W-:Y:S01]  /*0f20*/  MOV R13, UR11 ;  /* 0x0000000b000d7c02 */ /* 0x000fe20008000f00 */
[----:B------:R-:W-:Y:S01]  /*0f30*/  UIMAD.WIDE.U32 UR10, UR5, 0x8, UR12 ;  /* 0x00000008050a78a5 */ /* 0x000fe2000f8e000c */
[--C-:B------:R-:W-:Y:S01]  /*0f40*/  IMAD.WIDE.U32 R6, R7, 0x8, R20.reuse ;  /* 0x0000000807067825 */ /* 0x100fe200078e0014 */
[----:B------:R-:W1:Y:S01]  /*0f50*/  LDCU.64 UR12, c[0x0][0x3a8] ;  /* 0x00007500ff0c77ac */ /* 0x000e620008000a00 */
[----:B---3--:R2:W-:Y:S04]  /*0f60*/  STG.E.64 desc[UR14][R10.64], R18 ;  /* 0x000000120a007986 */ /* 0x0085e8000c101b0e */
[----:B------:R-:W3:Y:S01]  /*0f70*/  LDG.E.64 R12, desc[UR14][R12.64] ;  /* 0x0000000e0c0c7981 */ /* 0x000ee2000c1e1b00 */
[----:B------:R-:W-:Y:S01]  /*0f80*/  IMAD.U32 R22, RZ, RZ, UR10 ;  /* 0x0000000aff167e24 */ /* 0x000fe2000f8e00ff */
[----:B------:R-:W-:Y:S01]  /*0f90*/  MOV R23, UR11 ;  /* 0x0000000b00177c02 */ /* 0x000fe20008000f00 */
[----:B------:R-:W-:Y:S01]  /*0fa0*/  IMAD.WIDE.U32 R8, R8, 0x8, R20 ;  /* 0x0000000808087825 */ /* 0x000fe200078e0014 */
[----:B---3--:R1:W-:Y:S04]  /*0fb0*/  STG.E.64 desc[UR14][R6.64], R12 ;  /* 0x0000000c06007986 */ /* 0x0083e8000c101b0e */
[----:B0-----:R-:W3:Y:S01]  /*0fc0*/  LDG.E.64 R14, desc[UR14][R22.64] ;  /* 0x0000000e160e7981 */ /* 0x001ee2000c1e1b00 */
[----:B--2---:R-:W-:Y:S01]  /*0fd0*/  IADD3 R19, P0, PT, R0, UR4, RZ ;  /* 0x0000000400137c10 */ /* 0x004fe2000ff1e0ff */
[----:B------:R-:W-:-:S03]  /*0fe0*/  UIMAD.WIDE.U32 UR10, UR19, 0x8, UR6 ;  /* 0x00000008130a78a5 */ /* 0x000fc6000f8e0006 */
[C---:B------:R-:W-:Y:S01]  /*0ff0*/  SHF.L.U32 R18, R19.reuse, 0x3, RZ ;  /* 0x0000000313127819 */ /* 0x040fe200000006ff */
[----:B------:R-:W-:Y:S01]  /*1000*/  IMAD.X R10, RZ, RZ, RZ, P0 ;  /* 0x000000ffff0a7224 */ /* 0x000fe200000e06ff */
[----:B---3--:R0:W-:Y:S04]  /*1010*/  STG.E.64 desc[UR14][R8.64], R14 ;  /* 0x0000000e08007986 */ /* 0x0081e8000c101b0e */
[----:B------:R-:W2:Y:S01]  /*1020*/  LDG.E.64 R2, desc[UR14][R2.64+0x8] ;  /* 0x0000080e02027981 */ /* 0x000ea2000c1e1b00 */
[----:B------:R-:W-:Y:S01]  /*1030*/  SHF.L.U64.HI R19, R19, 0x3, R10 ;  /* 0x0000000313137819 */ /* 0x000fe2000001020a */
[----:B------:R-:W-:Y:S01]  /*1040*/  IMAD.U32 R16, RZ, RZ, UR10 ;  /* 0x0000000aff107e24 */ /* 0x000fe2000f8e00ff */
[----:B-1----:R-:W-:Y:S02]  /*1050*/  IADD3 R6, P0, PT, R18, UR12, RZ ;  /* 0x0000000c12067c10 */ /* 0x002fe4000ff1e0ff */
[----:B------:R-:W-:Y:S01]  /*1060*/  MOV R17, UR11 ;  /* 0x0000000b00117c02 */ /* 0x000fe20008000f00 */
[----:B------:R-:W-:Y:S01]  /*1070*/  UIMAD.WIDE.U32 UR6, UR18, 0x8, UR6 ;  /* 0x00000008120678a5 */ /* 0x000fe2000f8e0006 */
[----:B------:R-:W-:Y:S01]  /*1080*/  IADD3.X R7, PT, PT, R19, UR13, RZ, P0, !PT ;  /* 0x0000000d13077c10 */ /* 0x000fe200087fe4ff */
[----:B------:R-:W1:Y:S01]  /*1090*/  LDCU.64 UR10, c[0x0][0x3b0] ;  /* 0x00007600ff0a77ac */ /* 0x000e620008000a00 */
[----:B------:R-:W-:-:S03]  /*10a0*/  MOV R11, UR19 ;  /* 0x00000013000b7c02 */ /* 0x000fc60008000f00 */
[----:B--2---:R1:W-:Y:S04]  /*10b0*/  STG.E.64 desc[UR14][R6.64+0x8], R2 ;  /* 0x0000080206007986 */ /* 0x0043e8000c101b0e */
[----:B0-----:R-:W2:Y:S01]  /*10c0*/  LDG.E.64 R8, desc[UR14][R16.64+0x8] ;  /* 0x0000080e10087981 */ /* 0x001ea2000c1e1b00 */
[----:B------:R-:W-:Y:S01]  /*10d0*/  IMAD.WIDE.U32 R10, R11, 0x8, R6 ;  /* 0x000000080b0a7825 */ /* 0x000fe200078e0006 */
[----:B------:R-:W-:-:S03]  /*10e0*/  MOV R13, UR7 ;  /* 0x00000007000d7c02 */ /* 0x000fc60008000f00 */
[----:B------:R-:W-:Y:S01]  /*10f0*/  IMAD.U32 R12, RZ, RZ, UR6 ;  /* 0x00000006ff0c7e24 */ /* 0x000fe2000f8e00ff */
[----:B------:R-:W-:Y:S01]  /*1100*/  MOV R15, UR18 ;  /* 0x00000012000f7c02 */ /* 0x000fe20008000f00 */
[----:B--2---:R0:W-:Y:S04]  /*1110*/  STG.E.64 desc[UR14][R10.64+0x8], R8 ;  /* 0x000008080a007986 */ /* 0x0041e8000c101b0e */
[----:B------:R-:W2:Y:S01]  /*1120*/  LDG.E.64 R12, desc[UR14][R12.64+0x8] ;  /* 0x0000080e0c0c7981 */ /* 0x000ea2000c1e1b00 */
[----:B------:R-:W-:Y:S01]  /*1130*/  IMAD.WIDE.U32 R14, R15, 0x8, R6 ;  /* 0x000000080f0e7825 */ /* 0x000fe200078e0006 */
[----:B------:R-:W-:Y:S01]  /*1140*/  UIMAD.WIDE.U32 UR6, UR19, 0x8, UR8 ;  /* 0x00000008130678a5 */ /* 0x000fe2000f8e0008 */
[----:B-1----:R-:W-:-:S03]  /*1150*/  IADD3 R2, P0, PT, R18, UR10, RZ ;  /* 0x0000000a12027c10 */ /* 0x002fc6000ff1e0ff */
[----:B--2---:R1:W-:Y:S04]  /*1160*/  STG.E.64 desc[UR14][R14.64+0x8], R12 ;  /* 0x0000080c0e007986 */ /* 0x0043e8000c101b0e */
[----:B------:R-:W2:Y:S01]  /*1170*/  LDG.E.64 R4, desc[UR14][R4.64+0x8] ;  /* 0x0000080e04047981 */ /* 0x000ea2000c1e1b00 */
[----:B------:R-:W-:Y:S01]  /*1180*/  IADD3.X R3, PT, PT, R19, UR11, RZ, P0, !PT ;  /* 0x0000000b13037c10 */ /* 0x000fe200087fe4ff */
[----:B------:R-:W-:Y:S01]  /*1190*/  IMAD.U32 R6, RZ, RZ, UR6 ;  /* 0x00000006ff067e24 */ /* 0x000fe2000f8e00ff */
[----:B------:R-:W-:Y:S01]  /*11a0*/  MOV R7, UR7 ;  /* 0x0000000700077c02 */ /* 0x000fe20008000f00 */
[----:B------:R-:W-:Y:S01]  /*11b0*/  UIMAD.WIDE.U32 UR8, UR18, 0x8, UR8 ;  /* 0x00000008120878a5 */ /* 0x000fe2000f8e0008 */
[----:B0-----:R-:W-:Y:S01]  /*11c0*/  MOV R9, UR19 ;  /* 0x0000001300097c02 */ /* 0x001fe20008000f00 */
[----:B--2---:R0:W-:Y:S04]  /*11d0*/  STG.E.64 desc[UR14][R2.64+0x8], R4 ;  /* 0x0000080402007986 */ /* 0x0041e8000c101b0e */
[----:B------:R-:W2:Y:S01]  /*11e0*/  LDG.E.64 R6, desc[UR14][R6.64+0x8] ;  /* 0x0000080e06067981 */ /* 0x000ea2000c1e1b00 */
[----:B------:R-:W-:Y:S01]  /*11f0*/  IMAD.WIDE.U32 R8, R9, 0x8, R2 ;  /* 0x0000000809087825 */ /* 0x000fe200078e0002 */
[----:B------:R-:W-:-:S03]  /*1200*/  MOV R11, UR9 ;  /* 0x00000009000b7c02 */ /* 0x000fc60008000f00 */
[----:B------:R-:W-:Y:S01]  /*1210*/  IMAD.U32 R10, RZ, RZ, UR8 ;  /* 0x00000008ff0a7e24 */ /* 0x000fe2000f8e00ff */
[----:B-1----:R-:W-:Y:S01]  /*1220*/  MOV R13, UR18 ;  /* 0x00000012000d7c02 */ /* 0x002fe20008000f00 */
[----:B--2---:R0:W-:Y:S04]  /*1230*/  STG.E.64 desc[UR14][R8.64+0x8], R6 ;  /* 0x0000080608007986 */ /* 0x0041e8000c101b0e */
[----:B------:R-:W2:Y:S01]  /*1240*/  LDG.E.64 R10, desc[UR14][R10.64+0x8] ;  /* 0x0000080e0a0a7981 */ /* 0x000ea2000c1e1b00 */
[----:B------:R-:W-:Y:S01]  /*1250*/  IMAD.WIDE.U32 R12, R13, 0x8, R2 ;  /* 0x000000080d0c7825 */ /* 0x000fe200078e0002 */
[----:B------:R-:W-:-:S04]  /*1260*/  UIADD3 UR4, UPT, UPT, UR4, 0x2, URZ ;  /* 0x0000000204047890 */ /* 0x000fc8000fffe0ff */
[----:B--2---:R0:W-:Y:S08]  /*1270*/  STG.E.64 desc[UR14][R12.64+0x8], R10 ;  /* 0x0000080a0c007986 */ /* 0x0041f0000c101b0e */
.L_x_3:
[----:B------:R-:W-:-:S04]  /*1280*/  ULOP3.LUT UR5, UR19, 0x1, URZ, 0xc0, !UPT ;  /* 0x0000000113057892 */ /* 0x000fc8000f8ec0ff */
[----:B------:R-:W-:-:S06]  /*1290*/  UISETP.NE.U32.AND UP0, UPT, UR5, 0x1, UPT ;  /* 0x000000010500788c */ /* 0x000fcc000bf05070 */
[----:B------:R-:W-:-:S13]  /*12a0*/  PLOP3.LUT P0, PT, PT, PT, UP0, 0x80, 0x8 ;  /* 0x000000000008781c */ /* 0x000fda0003f0f008 */
[----:B------:R-:W-:Y:S05]  /*12b0*/  @P0 EXIT ;  /* 0x000000000000094d */ /* 0x000fea0003800000 */
[----:B------:R-:W-:Y:S01]  /*12c0*/  UIMAD.WIDE.U32 UR6, UR4, 0x8, UR16 ;  /* 0x00000008040678a5 */ /* 0x000fe2000f8e0010 */
[----:B0---4-:R-:W0:Y:S05]  /*12d0*/  LDC.64 R12, c[0x0][0x3a8] ;  /* 0x0000ea00ff0c7b82 */ /* 0x011e2a0000000a00 */
[----:B------:R-:W-:Y:S01]  /*12e0*/  IMAD.U32 R2, RZ, RZ, UR6 ;  /* 0x00000006ff027e24 */ /* 0x000fe2000f8e00ff */
[----:B------:R-:W-:Y:S01]  /*12f0*/  MOV R3, UR7 ;  /* 0x0000000700037c02 */ /* 0x000fe20008000f00 */
[----:B------:R-:W-:Y:S02]  /*1300*/  UIADD3 UR8, UPT, UPT, UR4, UR19, URZ ;  /* 0x0000001304087290 */ /* 0x000fe4000fffe0ff */
[----:B------:R-:W-:Y:S01]  /*1310*/  IADD3 R17, PT, PT, R0, UR4, RZ ;  /* 0x0000000400117c10 */ /* 0x000fe2000fffe0ff */
[----:B------:R-:W1:Y:S02]  /*1320*/  LDC.64 R14, c[0x0][0x3b0] ;  /* 0x0000ec00ff0e7b82 */ /* 0x000e640000000a00 */
[----:B------:R-:W2:Y:S01]  /*1330*/  LDG.E.64 R2, desc[UR14][R2.64] ;  /* 0x0000000e02027981 */ /* 0x000ea2000c1e1b00 */
[----:B------:R-:W-:-:S06]  /*1340*/  UIMAD.WIDE.U32 UR6, UR8, 0x8, UR16 ;  /* 0x00000008080678a5 */ /* 0x000fcc000f8e0010 */
[----:B------:R-:W-:Y:S01]  /*1350*/  IMAD.U32 R6, RZ, RZ, UR6 ;  /* 0x00000006ff067e24 */ /* 0x000fe2000f8e00ff */
[----:B------:R-:W-:Y:S01]  /*1360*/  MOV R7, UR7 ;  /* 0x0000000700077c02 */ /* 0x000fe20008000f00 */
[----:B0-----:R-:W-:Y:S01]  /*1370*/  IMAD.WIDE.U32 R4, R17, 0x8, R12 ;  /* 0x0000000811047825 */ /* 0x001fe200078e000c */
[----:B------:R-:W-:-:S04]  /*1380*/  UIADD3 UR9, UPT, UPT, UR8, UR19, URZ ;  /* 0x0000001308097290 */ /* 0x000fc8000fffe0ff */
[----:B--2---:R0:W-:Y:S04]  /*1390*/  STG.E.64 desc[UR14][R4.64], R2 ;  /* 0x0000000204007986 */ /* 0x0041e8000c101b0e */
[----:B------:R-:W2:Y:S01]  /*13a0*/  LDG.E.64 R6, desc[UR14][R6.64] ;  /* 0x0000000e06067981 */ /* 0x000ea2000c1e1b00 */
[----:B------:R-:W-:Y:S01]  /*13b0*/  UIMAD.WIDE.U32 UR6, UR9, 0x8, UR16 ;  /* 0x00000008090678a5 */ /* 0x000fe2000f8e0010 */
[----:B------:R-:W-:-:S05]  /*13c0*/  IADD3 R19, PT, PT, R0, UR8, RZ ;  /* 0x0000000800137c10 */ /* 0x000fca000fffe0ff */
[----:B------:R-:W-:Y:S01]  /*13d0*/  IMAD.WIDE.U32 R8, R19, 0x8, R12 ;  /* 0x0000000813087825 */ /* 0x000fe200078e000c */
[----:B------:R-:W-:-:S03]  /*13e0*/  MOV R11, UR7 ;  /* 0x00000007000b7c02 */ /* 0x000fc60008000f00 */
[----:B------:R-:W-:Y:S01]  /*13f0*/  IMAD.U32 R10, RZ, RZ, UR6 ;  /* 0x00000006ff0a7e24 */ /* 0x000fe2000f8e00ff */
[----:B------:R-:W3:Y:S01]  /*1400*/  LDCU.64 UR6, c[0x0][0x390] ;  /* 0x00007200ff0677ac */ /* 0x000ee20008000a00 */
[----:B--2---:R1:W-:Y:S04]  /*1410*/  STG.E.64 desc[UR14][R8.64], R6 ;  /* 0x0000000608007986 */ /* 0x0043e8000c101b0e */
[----:B------:R-:W2:Y:S01]  /*1420*/  LDG.E.64 R10, desc[UR14][R10.64] ;  /* 0x0000000e0a0a7981 */ /* 0x000ea2000c1e1b00 */
[----:B---3--:R-:W-:Y:S01]  /*1430*/  UIMAD.WIDE.U32 UR4, UR4, 0x8, UR6 ;  /* 0x00000008040478a5 */ /* 0x008fe2000f8e0006 */
[----:B------:R-:W-:-:S05]  /*1440*/  IADD3 R21, PT, PT, R19, UR19, RZ ;  /* 0x0000001313157c10 */ /* 0x000fca000fffe0ff */
[----:B0-----:R-:W-:Y:S01]  /*1450*/  IMAD.WIDE.U32 R2, R21, 0x8, R12 ;  /* 0x0000000815027825 */ /* 0x001fe200078e000c */
[----:B------:R-:W-:-:S03]  /*1460*/  MOV R5, UR5 ;  /* 0x0000000500057c02 */ /* 0x000fc60008000f00 */
[----:B------:R-:W-:Y:S01]  /*1470*/  IMAD.U32 R4, RZ, RZ, UR4 ;  /* 0x00000004ff047e24 */ /* 0x000fe2000f8e00ff */
[----:B--2---:R0:W-:Y:S05]  /*1480*/  STG.E.64 desc[UR14][R2.64], R10 ;  /* 0x0000000a02007986 */ /* 0x0041ea000c101b0e */
[----:B------:R-:W2:Y:S01]  /*1490*/  LDG.E.64 R4, desc[UR14][R4.64] ;  /* 0x0000000e04047981 */ /* 0x000ea2000c1e1b00 */
[----:B------:R-:W-:Y:S01]  /*14a0*/  UIMAD.WIDE.U32 UR4, UR8, 0x8, UR6 ;  /* 0x00000008080478a5 */ /* 0x000fe2000f8e0006 */
[----:B-1----:R-:W-:-:S05]  /*14b0*/  IMAD.WIDE.U32 R6, R17, 0x8, R14 ;  /* 0x0000000811067825 */ /* 0x002fca00078e000e */
[----:B------:R-:W-:Y:S01]  /*14c0*/  MOV R8, UR4 ;  /* 0x0000000400087c02 */ /* 0x000fe20008000f00 */
[----:B------:R-:W-:Y:S01]  /*14d0*/  IMAD.U32 R9, RZ, RZ, UR5 ;  /* 0x00000005ff097e24 */ /* 0x000fe2000f8e00ff */
[----:B------:R-:W-:Y:S01]  /*14e0*/  UIMAD.WIDE.U32 UR4, UR9, 0x8, UR6 ;  /* 0x00000008090478a5 */ /* 0x000fe2000f8e0006 */
[----:B--2---:R-:W-:Y:S04]  /*14f0*/  STG.E.64 desc[UR14][R6.64], R4 ;  /* 0x0000000406007986 */ /* 0x004fe8000c101b0e */
[----:B------:R-:W2:Y:S01]  /*1500*/  LDG.E.64 R8, desc[UR14][R8.64] ;  /* 0x0000000e08087981 */ /* 0x000ea2000c1e1b00 */
[----:B------:R-:W-:Y:S01]  /*1510*/  IMAD.WIDE.U32 R12, R19, 0x8, R14 ;  /* 0x00000008130c7825 */ /* 0x000fe200078e000e */
[----:B------:R-:W-:Y:S02]  /*1520*/  MOV R16, UR4 ;  /* 0x0000000400107c02 */ /* 0x000fe40008000f00 */
[----:B------:R-:W-:-:S02]  /*1530*/  MOV R17, UR5 ;  /* 0x0000000500117c02 */ /* 0x000fc40008000f00 */
[----:B--2---:R-:W-:Y:S04]  /*1540*/  STG.E.64 desc[UR14][R12.64], R8 ;  /* 0x000000080c007986 */ /* 0x004fe8000c101b0e */
[----:B0-----:R-:W2:Y:S01]  /*1550*/  LDG.E.64 R2, desc[UR14][R16.64] ;  /* 0x0000000e10027981 */ /* 0x001ea2000c1e1b00 */
[----:B------:R-:W-:-:S05]  /*1560*/  IMAD.WIDE.U32 R10, R21, 0x8, R14 ;  /* 0x00000008150a7825 */ /* 0x000fca00078e000e */
[----:B--2---:R-:W-:Y:S01]  /*1570*/  STG.E.64 desc[UR14][R10.64], R2 ;  /* 0x000000020a007986 */ /* 0x004fe2000c101b0e */
[----:B------:R-:W-:Y:S05]  /*1580*/  EXIT ;  /* 0x000000000000794d */ /* 0x000fea0003800000 */
.L_x_4:
        /* <DEDUP_REMOVED lines=15> */
.L_x_45:


//--------------------- .text._Z22calc_hit_time_step_gpuPiiiPKd --------------------------
	.section	.text._Z22calc_hit_time_step_gpuPiiiPKd,"ax",@progbits
	.align	128
        .global         _Z22calc_hit_time_step_gpuPiiiPKd
        .type           _Z22calc_hit_time_step_gpuPiiiPKd,@function
        .size           _Z22calc_hit_time_step_gpuPiiiPKd,(.L_x_46 - _Z22calc_hit_time_step_gpuPiiiPKd)
        .other          _Z22calc_hit_time_step_gpuPiiiPKd,@"STO_CUDA_ENTRY STV_DEFAULT"
_Z22calc_hit_time_step_gpuPiiiPKd:
.text._Z22calc_hit_time_step_gpuPiiiPKd:
[----:B------:R-:W-:Y:S08]  /*0000*/  LDC R1, c[0x0][0x37c] ;  /* 0x0000df00ff017b82 */ /* 0x000ff00000000800 */
[----:B------:R-:W0:Y:S01]  /*0010*/  LDC.64 R2, c[0x0][0x380] ;  /* 0x0000e000ff027b82 */ /* 0x000e220000000a00 */
[----:B------:R-:W0:Y:S02]  /*0020*/  LDCU.64 UR4, c[0x0][0x358] ;  /* 0x00006b00ff0477ac */ /* 0x000e240008000a00 */
[----:B0-----:R-:W2:Y:S02]  /*0030*/  LDG.E R0, desc[UR4][R2.64] ;  /* 0x0000000402007981 */ /* 0x001ea4000c1e1900 */
[----:B--2---:R-:W-:-:S13]  /*0040*/  ISETP.NE.AND P0, PT, R0, -0x2, PT ;  /* 0xfffffffe0000780c */ /* 0x004fda0003f05270 */
        /* <DEDUP_REMOVED lines=14> */
[----:B--2---:R-:W-:-:S02]  /*0130*/  DADD R12, R12, -R14 ;  /* 0x000000000c0c7229 */ /* 0x004fc4000000080e */
[----:B---3--:R-:W-:-:S06]  /*0140*/  DADD R6, R6, -R8 ;  /* 0x0000000006067229 */ /* 0x008fcc0000000808 */
[----:B------:R-:W-:Y:S02]  /*0150*/  DMUL R12, R12, R12 ;  /* 0x0000000c0c0c7228 */ /* 0x000fe40000000000 */
[----:B----4-:R-:W-:-:S06]  /*0160*/  DADD R18, R18, -R20 ;  /* 0x0000000012127229 */ /* 0x010fcc0000000814 */
[----:B------:R-:W-:-:S08]  /*0170*/  DFMA R12, R6, R6, R12 ;  /* 0x00000006060c722b */ /* 0x000fd0000000000c */
[----:B------:R-:W-:-:S08]  /*0180*/  DFMA R12, R18, R18, R12 ;  /* 0x00000012120c722b */ /* 0x000fd0000000000c */
[----:B------:R-:W-:-:S14]  /*0190*/  DSETP.GEU.AND P0, PT, R12, UR6, PT ;  /* 0x000000060c007e2a */ /* 0x000fdc000bf0e000 */
[----:B------:R-:W-:Y:S05]  /*01a0*/  @P0 EXIT ;  /* 0x000000000000094d */ /* 0x000fea0003800000 */
[----:B------:R-:W0:Y:S02]  /*01b0*/  LDC R5, c[0x0][0x38c] ;  /* 0x0000e300ff057b82 */ /* 0x000e240000000800 */
[----:B0-----:R-:W-:Y:S01]  /*01c0*/  STG.E desc[UR4][R2.64], R5 ;  /* 0x0000000502007986 */ /* 0x001fe2000c101904 */
[----:B------:R-:W-:Y:S05]  /*01d0*/  EXIT ;  /* 0x000000000000794d */ /* 0x000fea0003800000 */
.L_x_5:
        /* <DEDUP_REMOVED lines=10> */
.L_x_46:


//--------------------- .text._Z20calc_sq_min_dist_gpuPbPdiPKd --------------------------
	.section	.text._Z20calc_sq_min_dist_gpuPbPdiPKd,"ax",@progbits
	.align	128
        .global         _Z20calc_sq_min_dist_gpuPbPdiPKd
        .type           _Z20calc_sq_min_dist_gpuPbPdiPKd,@function
        .size           _Z20calc_sq_min_dist_gpuPbPdiPKd,(.L_x_47 - _Z20calc_sq_min_dist_gpuPbPdiPKd)
        .other          _Z20calc_sq_min_dist_gpuPbPdiPKd,@"STO_CUDA_ENTRY STV_DEFAULT"
_Z20calc_sq_min_dist_gpuPbPdiPKd:
.text._Z20calc_sq_min_dist_gpuPbPdiPKd:
[----:B------:R-:W-:Y:S08]  /*0000*/  LDC R1, c[0x0][0x37c] ;  /* 0x0000df00ff017b82 */ /* 0x000ff00000000800 */
[----:B------:R-:W0:Y:S01]  /*0010*/  LDC R19, c[0x0][0x390] ;  /* 0x0000e400ff137b82 */ /* 0x000e220000000800 */
[----:B------:R-:W1:Y:S07]  /*0020*/  LDCU.64 UR4, c[0x0][0x358] ;  /* 0x00006b00ff0477ac */ /* 0x000e6e0008000a00 */
[----:B------:R-:W0:Y:S08]  /*0030*/  LDC.64 R12, c[0x0][0x398] ;  /* 0x0000e600ff0c7b82 */ /* 0x000e300000000a00 */
[----:B------:R-:W2:Y:S01]  /*0040*/  LDC.64 R6, c[0x0][0x398] ;  /* 0x0000e600ff067b82 */ /* 0x000ea20000000a00 */
[----:B0-----:R-:W-:-:S05]  /*0050*/  IMAD.WIDE R12, R19, 0x8, R12 ;  /* 0x00000008130c7825 */ /* 0x001fca00078e020c */
[----:B-1----:R-:W3:Y:S04]  /*0060*/  LDG.E.64 R14, desc[UR4][R12.64] ;  /* 0x000000040c0e7981 */ /* 0x002ee8000c1e1b00 */
[----:B------:R-:W3:Y:S01]  /*0070*/  LDG.E.64 R16, desc[UR4][R12.64+0x8] ;  /* 0x000008040c107981 */ /* 0x000ee2000c1e1b00 */
[----:B------:R-:W0:Y:S03]  /*0080*/  LDC.64 R2, c[0x0][0x388] ;  /* 0x0000e200ff027b82 */ /* 0x000e260000000a00 */
[----:B--2---:R-:W2:Y:S01]  /*0090*/  LDG.E.64 R8, desc[UR4][R6.64] ;  /* 0x0000000406087981 */ /* 0x004ea2000c1e1b00 */
[----:B------:R-:W-:-:S03]  /*00a0*/  IMAD.WIDE R18, R19, 0x8, R12 ;  /* 0x0000000813127825 */ /* 0x000fc600078e020c */
[----:B------:R1:W2:Y:S04]  /*00b0*/  LDG.E.64 R10, desc[UR4][R6.64+0x8] ;  /* 0x00000804060a7981 */ /* 0x0002a8000c1e1b00 */
[----:B------:R-:W4:Y:S04]  /*00c0*/  LDG.E.64 R20, desc[UR4][R18.64] ;  /* 0x0000000412147981 */ /* 0x000f28000c1e1b00 */
[----:B------:R-:W4:Y:S04]  /*00d0*/  LDG.E.64 R22, desc[UR4][R18.64+0x8] ;  /* 0x0000080412167981 */ /* 0x000f28000c1e1b00 */
[----:B0-----:R-:W5:Y:S01]  /*00e0*/  LDG.E.64 R4, desc[UR4][R2.64] ;  /* 0x0000000402047981 */ /* 0x001f62000c1e1b00 */
[----:B-1----:R-:W0:Y:S01]  /*00f0*/  LDC.64 R6, c[0x0][0x380] ;  /* 0x0000e000ff067b82 */ /* 0x002e220000000a00 */
[----:B------:R-:W-:Y:S01]  /*0100*/  MOV R0, 0x1 ;  /* 0x0000000100007802 */ /* 0x000fe20000000f00 */
[----:B---3--:R-:W-:-:S02]  /*0110*/  DADD R14, R14, -R16 ;  /* 0x000000000e0e7229 */ /* 0x008fc40000000810 */
[----:B--2---:R-:W-:-:S06]  /*0120*/  DADD R8, R8, -R10 ;  /* 0x0000000008087229 */ /* 0x004fcc000000080a */
[----:B------:R-:W-:Y:S02]  /*0130*/  DMUL R14, R14, R14 ;  /* 0x0000000e0e0e7228 */ /* 0x000fe40000000000 */
[----:B----4-:R-:W-:-:S06]  /*0140*/  DADD R20, R20, -R22 ;  /* 0x0000000014147229 */ /* 0x010fcc0000000816 */
[----:B------:R-:W-:-:S08]  /*0150*/  DFMA R14, R8, R8, R14 ;  /* 0x00000008080e722b */ /* 0x000fd0000000000e */
[----:B------:R-:W-:-:S08]  /*0160*/  DFMA R14, R20, R20, R14 ;  /* 0x00000014140e722b */ /* 0x000fd0000000000e */
[----:B-----5:R-:W-:-:S14]  /*0170*/  DSETP.GEU.AND P0, PT, R14, R4, PT ;  /* 0x000000040e00722a */ /* 0x020fdc0003f0e000 */
[----:B------:R-:W-:Y:S01]  /*0180*/  @!P0 PRMT R0, RZ, 0x7610, R0 ;  /* 0x00007610ff008816 */ /* 0x000fe20000000000 */
[----:B------:R-:W-:Y:S04]  /*0190*/  @!P0 STG.E.64 desc[UR4][R2.64], R14 ;  /* 0x0000000e02008986 */ /* 0x000fe8000c101b04 */
[----:B0-----:R-:W-:Y:S01]  /*01a0*/  STG.E.U8 desc[UR4][R6.64], R0 ;  /* 0x0000000006007986 */ /* 0x001fe2000c101104 */
[----:B------:R-:W-:Y:S05]  /*01b0*/  EXIT ;  /* 0x000000000000794d */ /* 0x000fea0003800000 */
.L_x_6:
        /* <DEDUP_REMOVED lines=12> */
.L_x_47:


//--------------------- .text._Z20update_positions_gpuiPdS_S_ --------------------------
	.section	.text._Z20update_positions_gpuiPdS_S_,"ax",@progbits
	.align	128
        .global         _Z20update_positions_gpuiPdS_S_
        .type           _Z20update_positions_gpuiPdS_S_,@function
        .size           _Z20update_positions_gpuiPdS_S_,(.L_x_48 - _Z20update_positions_gpuiPdS_S_)
        .other          _Z20update_positions_gpuiPdS_S_,@"STO_CUDA_ENTRY STV_DEFAULT"
_Z20update_positions_gpuiPdS_S_:
.text._Z20update_positions_gpuiPdS_S_:
[----:B------:R-:W-:Y:S01]  /*0000*/  LDC R1, c[0x0][0x37c] ;  /* 0x0000df00ff017b82 */ /* 0x000fe20000000800 */
[----:B------:R-:W0:Y:S01]  /*0010*/  S2R R13, SR_CTAID.X ;  /* 0x00000000000d7919 */ /* 0x000e220000002500 */
[----:B------:R-:W1:Y:S01]  /*0020*/  LDCU UR4, c[0x0][0x380] ;  /* 0x00007000ff0477ac */ /* 0x000e620008000800 */
[----:B------:R-:W0:Y:S01]  /*0030*/  S2R R0, SR_TID.X ;  /* 0x0000000000007919 */ /* 0x000e220000002100 */
[----:B------:R-:W0:Y:S01]  /*0040*/  LDCU UR5, c[0x0][0x360] ;  /* 0x00006c00ff0577ac */ /* 0x000e220008000800 */
[----:B-1----:R-:W-:Y:S01]  /*0050*/  UIMAD UR4, UR4, 0x3, URZ ;  /* 0x00000003040478a4 */ /* 0x002fe2000f8e02ff */
[----:B0-----:R-:W-:-:S05]  /*0060*/  IMAD R13, R13, UR5, R0 ;  /* 0x000000050d0d7c24 */ /* 0x001fca000f8e0200 */
[----:B------:R-:W-:-:S13]  /*0070*/  ISETP.GE.AND P0, PT, R13, UR4, PT ;  /* 0x000000040d007c0c */ /* 0x000fda000bf06270 */
[----:B------:R-:W-:Y:S05]  /*0080*/  @P0 EXIT ;  /* 0x000000000000094d */ /* 0x000fea0003800000 */
[----:B------:R-:W0:Y:S01]  /*0090*/  LDC.64 R2, c[0x0][0x398] ;  /* 0x0000e600ff027b82 */ /* 0x000e220000000a00 */
[----:B------:R-:W1:Y:S07]  /*00a0*/  LDCU.64 UR4, c[0x0][0x358] ;  /* 0x00006b00ff0477ac */ /* 0x000e6e0008000a00 */
[----:B------:R-:W2:Y:S08]  /*00b0*/  LDC.64 R6, c[0x0][0x390] ;  /* 0x0000e400ff067b82 */ /* 0x000eb00000000a00 */
[----:B------:R-:W3:Y:S01]  /*00c0*/  LDC.64 R10, c[0x0][0x388] ;  /* 0x0000e200ff0a7b82 */ /* 0x000ee20000000a00 */
[----:B0-----:R-:W-:-:S05]  /*00d0*/  IMAD.WIDE R2, R13, 0x8, R2 ;  /* 0x000000080d027825 */ /* 0x001fca00078e0202 */
[----:B-1----:R-:W4:Y:S01]  /*00e0*/  LDG.E.64 R4, desc[UR4][R2.64] ;  /* 0x0000000402047981 */ /* 0x002f22000c1e1b00 */
[----:B--2---:R-:W-:-:S05]  /*00f0*/  IMAD.WIDE R6, R13, 0x8, R6 ;  /* 0x000000080d067825 */ /* 0x004fca00078e0206 */
[----:B------:R-:W4:Y:S02]  /*0100*/  LDG.E.64 R8, desc[UR4][R6.64] ;  /* 0x0000000406087981 */ /* 0x000f24000c1e1b00 */
[----:B----4-:R-:W-:Y:S01]  /*0110*/  DFMA R4, R4, 60, R8 ;  /* 0x404e00000404782b */ /* 0x010fe20000000008 */
[----:B---3--:R-:W-:-:S06]  /*0120*/  IMAD.WIDE R8, R13, 0x8, R10 ;  /* 0x000000080d087825 */ /* 0x008fcc00078e020a */
[----:B------:R-:W-:Y:S04]  /*0130*/  STG.E.64 desc[UR4][R6.64], R4 ;  /* 0x0000000406007986 */ /* 0x000fe8000c101b04 */
[----:B------:R-:W2:Y:S02]  /*0140*/  LDG.E.64 R10, desc[UR4][R8.64] ;  /* 0x00000004080a7981 */ /* 0x000ea4000c1e1b00 */
[----:B--2---:R-:W-:-:S07]  /*0150*/  DFMA R10, R4, 60, R10 ;  /* 0x404e0000040a782b */ /* 0x004fce000000000a */
[----:B------:R-:W-:Y:S04]  /*0160*/  STG.E.64 desc[UR4][R8.64], R10 ;  /* 0x0000000a08007986 */ /* 0x000fe8000c101b04 */
[----:B------:R-:W-:Y:S01]  /*0170*/  STG.E.64 desc[UR4][R2.64], RZ ;  /* 0x000000ff02007986 */ /* 0x000fe2000c101b04 */
[----:B------:R-:W-:Y:S05]  /*0180*/  EXIT ;  /* 0x000000000000794d */ /* 0x000fea0003800000 */
.L_x_7:
        /* <DEDUP_REMOVED lines=15> */
.L_x_48:


//--------------------- .text._Z11clear_a_gpuiPd  --------------------------
	.section	.text._Z11clear_a_gpuiPd,"ax",@progbits
	.align	128
        .global         _Z11clear_a_gpuiPd
        .type           _Z11clear_a_gpuiPd,@function
        .size           _Z11clear_a_gpuiPd,(.L_x_49 - _Z11clear_a_gpuiPd)
        .other          _Z11clear_a_gpuiPd,@"STO_CUDA_ENTRY STV_DEFAULT"
_Z11clear_a_gpuiPd:
.text._Z11clear_a_gpuiPd:
        /* <DEDUP_REMOVED lines=10> */
[----:B------:R-:W1:Y:S01]  /*00a0*/  LDCU.64 UR4, c[0x0][0x358] ;  /* 0x00006b00ff0477ac */ /* 0x000e620008000a00 */
[----:B0-----:R-:W-:-:S05]  /*00b0*/  IMAD.WIDE R2, R5, 0x8, R2 ;  /* 0x0000000805027825 */ /* 0x001fca00078e0202 */
[----:B-1----:R-:W-:Y:S01]  /*00c0*/  STG.E.64 desc[UR4][R2.64], RZ ;  /* 0x000000ff02007986 */ /* 0x002fe2000c101b04 */
[----:B------:R-:W-:Y:S05]  /*00d0*/  EXIT ;  /* 0x000000000000794d */ /* 0x000fea0003800000 */
.L_x_8:
        /* <DEDUP_REMOVED lines=10> */
.L_x_49:


//--------------------- .text._Z18clear_device_m_gpuiPd --------------------------
	.section	.text._Z18clear_device_m_gpuiPd,"ax",@progbits
	.align	128
        .global         _Z18clear_device_m_gpuiPd
        .type           _Z18clear_device_m_gpuiPd,@function
        .size           _Z18clear_device_m_gpuiPd,(.L_x_50 - _Z18clear_device_m_gpuiPd)
        .other          _Z18clear_device_m_gpuiPd,@"STO_CUDA_ENTRY STV_DEFAULT"
_Z18clear_device_m_gpuiPd:
.text._Z18clear_device_m_gpuiPd:
[----:B------:R-:W-:Y:S01]  /*0000*/  LDC R1, c[0x0][0x37c] ;  /* 0x0000df00ff017b82 */ /* 0x000fe20000000800 */
[----:B------:R-:W0:Y:S01]  /*0010*/  S2R R5, SR_CTAID.X ;  /* 0x0000000000057919 */ /* 0x000e220000002500 */
[----:B------:R-:W0:Y:S01]  /*0020*/  LDCU UR4, c[0x0][0x360] ;  /* 0x00006c00ff0477ac */ /* 0x000e220008000800 */
[----:B------:R-:W0:Y:S01]  /*0030*/  S2R R0, SR_TID.X ;  /* 0x0000000000007919 */ /* 0x000e220000002100 */
[----:B------:R-:W1:Y:S01]  /*0040*/  LDCU UR5, c[0x0][0x380] ;  /* 0x00007000ff0577ac */ /* 0x000e620008000800 */
[----:B0-----:R-:W-:-:S05]  /*0050*/  IMAD R5, R5, UR4, R0 ;  /* 0x0000000405057c24 */ /* 0x001fca000f8e0200 */
[----:B-1----:R-:W-:-:S13]  /*0060*/  ISETP.GE.AND P0, PT, R5, UR5, PT ;  /* 0x0000000505007c0c */ /* 0x002fda000bf06270 */
[----:B------:R-:W-:Y:S05]  /*0070*/  @P0 EXIT ;  /* 0x000000000000094d */ /* 0x000fea0003800000 */
[----:B------:R-:W0:Y:S01]  /*0080*/  LDC.64 R2, c[0x0][0x388] ;  /* 0x0000e200ff027b82 */ /* 0x000e220000000a00 */
[----:B------:R-:W1:Y:S01]  /*0090*/  LDCU.64 UR4, c[0x0][0x358] ;  /* 0x00006b00ff0477ac */ /* 0x000e620008000a00 */
[----:B0-----:R-:W-:-:S05]  /*00a0*/  IMAD.WIDE R2, R5, 0x8, R2 ;  /* 0x0000000805027825 */ /* 0x001fca00078e0202 */
[----:B-1----:R-:W-:Y:S01]  /*00b0*/  STG.E.64 desc[UR4][R2.64+0x10], RZ ;  /* 0x000010ff02007986 */ /* 0x002fe2000c101b04 */
[----:B------:R-:W-:Y:S05]  /*00c0*/  EXIT ;  /* 0x000000000000794d */ /* 0x000fea0003800000 */
.L_x_9:
        /* <DEDUP_REMOVED lines=11> */
.L_x_50:


//--------------------- .text._Z25compute_accelerations_gpudiPKdPdS1_S0_i --------------------------
	.section	.text._Z25compute_accelerations_gpudiPKdPdS1_S0_i,"ax",@progbits
	.align	128
        .global         _Z25compute_accelerations_gpudiPKdPdS1_S0_i
        .type           _Z25compute_accelerations_gpudiPKdPdS1_S0_i,@function
        .size           _Z25compute_accelerations_gpudiPKdPdS1_S0_i,(.L_x_41 - _Z25compute_accelerations_gpudiPKdPdS1_S0_i)
        .other          _Z25compute_accelerations_gpudiPKdPdS1_S0_i,@"STO_CUDA_ENTRY STV_DEFAULT"
_Z25compute_accelerations_gpudiPKdPdS1_S0_i:
.text._Z25compute_accelerations_gpudiPKdPdS1_S0_i:
[----:B------:R-:W-:Y:S01]  /*0000*/  LDC R1, c[0x0][0x37c] ;  /* 0x0000df00ff017b82 */ /* 0x000fe20000000800 */
[----:B------:R-:W0:Y:S01]  /*0010*/  S2R R0, SR_CTAID.X ;  /* 0x0000000000007919 */ /* 0x000e220000002500 */
[----:B------:R-:W0:Y:S06]  /*0020*/  LDCU UR4, c[0x0][0x360] ;  /* 0x00006c00ff0477ac */ /* 0x000e2c0008000800 */
[----:B------:R-:W1:Y:S01]  /*0030*/  LDC R10, c[0x0][0x388] ;  /* 0x0000e200ff0a7b82 */ /* 0x000e620000000800 */
[----:B------:R-:W0:Y:S01]  /*0040*/  S2R R3, SR_TID.X ;  /* 0x0000000000037919 */ /* 0x000e220000002100 */
[----:B------:R-:W2:Y:S01]  /*0050*/  LDCU UR5, c[0x0][0x364] ;  /* 0x00006c80ff0577ac */ /* 0x000ea20008000800 */
[----:B------:R-:W2:Y:S01]  /*0060*/  S2R R11, SR_CTAID.Y ;  /* 0x00000000000b7919 */ /* 0x000ea20000002600 */
[----:B------:R-:W2:Y:S01]  /*0070*/  S2R R2, SR_TID.Y ;  /* 0x0000000000027919 */ /* 0x000ea20000002200 */
[----:B0-----:R-:W-:-:S02]  /*0080*/  IMAD R0, R0, UR4, R3 ;  /* 0x0000000400007c24 */ /* 0x001fc4000f8e0203 */
[----:B--2---:R-:W-:-:S05]  /*0090*/  IMAD R11, R11, UR5, R2 ;  /* 0x000000050b0b7c24 */ /* 0x004fca000f8e0202 */
[----:B------:R-:W-:-:S04]  /*00a0*/  VIMNMX R3, PT, PT, R0, R11, !PT ;  /* 0x0000000b00037248 */ /* 0x000fc80007fe0100 */
[----:B-1----:R-:W-:-:S04]  /*00b0*/  ISETP.GE.AND P0, PT, R3, R10, PT ;  /* 0x0000000a0300720c */ /* 0x002fc80003f06270 */
[----:B------:R-:W-:-:S13]  /*00c0*/  ISETP.EQ.OR P0, PT, R0, R11, P0 ;  /* 0x0000000b0000720c */ /* 0x000fda0000702670 */
[----:B------:R-:W-:Y:S05]  /*00d0*/  @P0 EXIT ;  /* 0x000000000000094d */ /* 0x000fea0003800000 */
[----:B------:R-:W0:Y:S01]  /*00e0*/  LDC.64 R14, c[0x0][0x390] ;  /* 0x0000e400ff0e7b82 */ /* 0x000e220000000a00 */
[----:B------:R-:W1:Y:S01]  /*00f0*/  LDCU.64 UR6, c[0x0][0x358] ;  /* 0x00006b00ff0677ac */ /* 0x000e620008000a00 */
[----:B------:R-:W-:Y:S02]  /*0100*/  IMAD.IADD R17, R11, 0x1, R10 ;  /* 0x000000010b117824 */ /* 0x000fe400078e020a */
[----:B0-----:R-:W-:-:S04]  /*0110*/  IMAD.WIDE R12, R0, 0x8, R14 ;  /* 0x00000008000c7825 */ /* 0x001fc800078e020e */
[----:B------:R-:W-:-:S04]  /*0120*/  IMAD.WIDE.U32 R6, R17, 0x8, R14 ;  /* 0x0000000811067825 */ /* 0x000fc800078e000e */
[C---:B------:R-:W-:Y:S02]  /*0130*/  IMAD.WIDE R2, R10.reuse, 0x8, R12 ;  /* 0x000000080a027825 */ /* 0x040fe400078e020c */
[----:B-1----:R-:W2:Y:S02]  /*0140*/  LDG.E.64 R6, desc[UR6][R6.64] ;  /* 0x0000000606067981 */ /* 0x002ea4000c1e1b00 */
[----:B------:R-:W-:Y:S02]  /*0150*/  IMAD.WIDE.U32 R8, R11, 0x8, R14 ;  /* 0x000000080b087825 */ /* 0x000fe400078e000e */
[----:B------:R-:W2:Y:S02]  /*0160*/  LDG.E.64 R4, desc[UR6][R2.64] ;  /* 0x0000000602047981 */ /* 0x000ea4000c1e1b00 */
[----:B------:R-:W-:Y:S02]  /*0170*/  IMAD.IADD R17, R17, 0x1, R10 ;  /* 0x0000000111117824 */ /* 0x000fe400078e020a */
[----:B------:R-:W3:Y:S01]  /*0180*/  LDG.E.64 R8, desc[UR6][R8.64] ;  /* 0x0000000608087981 */ /* 0x000ee2000c1e1b00 */
[----:B------:R-:W-:-:S03]  /*0190*/  IMAD.WIDE R18, R10, 0x8, R2 ;  /* 0x000000080a127825 */ /* 0x000fc600078e0202 */
[----:B------:R-:W3:Y:S01]  /*01a0*/  LDG.E.64 R12, desc[UR6][R12.64] ;  /* 0x000000060c0c7981 */ /* 0x000ee2000c1e1b00 */
[----:B------:R-:W-:Y:S02]  /*01b0*/  IMAD.WIDE.U32 R14, R17, 0x8, R14 ;  /* 0x00000008110e7825 */ /* 0x000fe400078e000e */
[----:B------:R-:W0:Y:S01]  /*01c0*/  LDC.64 R16, c[0x0][0x3a8] ;  /* 0x0000ea00ff107b82 */ /* 0x000e220000000a00 */
[----:B------:R-:W4:Y:S04]  /*01d0*/  LDG.E.64 R18, desc[UR6][R18.64] ;  /* 0x0000000612127981 */ /* 0x000f28000c1e1b00 */
[----:B------:R-:W4:Y:S01]  /*01e0*/  LDG.E.64 R14, desc[UR6][R14.64] ;  /* 0x000000060e0e7981 */ /* 0x000f22000c1e1b00 */
[----:B0-----:R-:W-:-:S05]  /*01f0*/  IMAD.WIDE.U32 R16, R11, 0x8, R16 ;  /* 0x000000080b107825 */ /* 0x001fca00078e0010 */
[----:B------:R0:W5:Y:S01]  /*0200*/  LDG.E.64 R2, desc[UR6][R16.64] ;  /* 0x0000000610027981 */ /* 0x000162000c1e1b00 */
[----:B------:R-:W-:Y:S01]  /*0210*/  UMOV UR4, 0xa0b5ed8d ;  /* 0xa0b5ed8d00047882 */ /* 0x000fe20000000000 */
[----:B------:R-:W-:Y:S01]  /*0220*/  UMOV UR5, 0x3eb0c6f7 ;  /* 0x3eb0c6f700057882 */ /* 0x000fe20000000000 */
[----:B0-----:R-:W-:Y:S02]  /*0230*/  IMAD.MOV.U32 R16, RZ, RZ, 0x0 ;  /* 0x00000000ff107424 */ /* 0x001fe400078e00ff */
[----:B------:R-:W-:Y:S01]  /*0240*/  IMAD.MOV.U32 R17, RZ, RZ, 0x3fd80000 ;  /* 0x3fd80000ff117424 */ /* 0x000fe200078e00ff */
[----:B------:R-:W-:Y:S01]  /*0250*/  BSSY.RECONVERGENT B0, `(.L_x_10) ;  /* 0x0000026000007945 */ /* 0x000fe20003800200 */
[----:B--2---:R-:W-:Y:S02]  /*0260*/  DADD R4, R6, -R4 ;  /* 0x0000000006047229 */ /* 0x004fe40000000804 */
[----:B---3--:R-:W-:-:S06]  /*0270*/  DADD R6, R8, -R12 ;  /* 0x0000000008067229 */ /* 0x008fcc000000080c */
[----:B------:R-:W-:Y:S02]  /*0280*/  DMUL R20, R4, R4 ;  /* 0x0000000404147228 */ /* 0x000fe40000000000 */
[----:B----4-:R-:W-:-:S06]  /*0290*/  DADD R8, R14, -R18 ;  /* 0x000000000e087229 */ /* 0x010fcc0000000812 */
[----:B------:R-:W-:-:S08]  /*02a0*/  DFMA R20, R6, R6, R20 ;  /* 0x000000060614722b */ /* 0x000fd00000000014 */
[----:B------:R-:W-:-:S08]  /*02b0*/  DFMA R20, R8, R8, R20 ;  /* 0x000000080814722b */ /* 0x000fd00000000014 */
[----:B------:R-:W-:Y:S01]  /*02c0*/  DADD R20, R20, UR4 ;  /* 0x0000000414147e29 */ /* 0x000fe20008000000 */
[----:B------:R-:W0:Y:S07]  /*02d0*/  LDCU UR4, c[0x0][0x3b0] ;  /* 0x00007600ff0477ac */ /* 0x000e2e0008000800 */
[----:B------:R-:W-:-:S08]  /*02e0*/  DMUL R12, R20, R20 ;  /* 0x00000014140c7228 */ /* 0x000fd00000000000 */
[----:B------:R-:W-:-:S06]  /*02f0*/  DMUL R12, R20, R12 ;  /* 0x0000000c140c7228 */ /* 0x000fcc0000000000 */
[----:B------:R-:W1:Y:S01]  /*0300*/  MUFU.RSQ64H R15, R13 ;  /* 0x0000000d000f7308 */ /* 0x000e620000001c00 */
[----:B0-----:R-:W-:-:S03]  /*0310*/  UIADD3 UR4, UPT, UPT, UR4, 0x2, URZ ;  /* 0x0000000204047890 */ /* 0x001fc6000fffe0ff */
[----:B------:R-:W-:-:S03]  /*0320*/  VIADD R14, R13, 0xfcb00000 ;  /* 0xfcb000000d0e7836 */ /* 0x000fc60000000000 */
[----:B------:R-:W-:-:S04]  /*0330*/  ISETP.GE.AND P0, PT, R11, UR4, PT ;  /* 0x000000040b007c0c */ /* 0x000fc8000bf06270 */
[----:B------:R-:W-:Y:S01]  /*0340*/  ISETP.LT.U32.OR P0, PT, R11, 0x2, P0 ;  /* 0x000000020b00780c */ /* 0x000fe20000701470 */
[----:B-1----:R-:W-:-:S12]  /*0350*/  DMUL R10, R14, R14 ;  /* 0x0000000e0e0a7228 */ /* 0x002fd80000000000 */
[----:B------:R-:W0:Y:S01]  /*0360*/  @!P0 LDC.64 R18, c[0x0][0x380] ;  /* 0x0000e000ff128b82 */ /* 0x000e220000000a00 */
[----:B------:R-:W-:-:S08]  /*0370*/  DFMA R10, R12, -R10, 1 ;  /* 0x3ff000000c0a742b */ /* 0x000fd0000000080a */
[----:B------:R-:W-:Y:S02]  /*0380*/  DFMA R16, R10, R16, 0.5 ;  /* 0x3fe000000a10742b */ /* 0x000fe40000000010 */
[----:B------:R-:W-:-:S08]  /*0390*/  DMUL R10, R14, R10 ;  /* 0x0000000a0e0a7228 */ /* 0x000fd00000000000 */
[----:B------:R-:W-:Y:S02]  /*03a0*/  DFMA R16, R16, R10, R14 ;  /* 0x0000000a1010722b */ /* 0x000fe4000000000e */
[----:B-----5:R-:W-:Y:S01]  /*03b0*/  @!P0 DMUL R20, R2, 0.5 ;  /* 0x3fe0000002148828 */ /* 0x020fe20000000000 */
[----:B------:R-:W-:-:S05]  /*03c0*/  ISETP.GE.U32.AND P2, PT, R14, 0x7ca00000, PT ;  /* 0x7ca000000e00780c */ /* 0x000fca0003f46070 */
[----:B------:R-:W-:Y:S02]  /*03d0*/  DMUL R10, R12, R16 ;  /* 0x000000100c0a7228 */ /* 0x000fe40000000000 */
[----:B0-----:R-:W-:Y:S01]  /*03e0*/  @!P0 DFMA R22, R20, R18, R2 ;  /* 0x000000121416822b */ /* 0x001fe20000000002 */
[----:B------:R-:W-:Y:S02]  /*03f0*/  VIADD R25, R17, 0xfff00000 ;  /* 0xfff0000011197836 */ /* 0x000fe40000000000 */
[----:B------:R-:W-:-:S03]  /*0400*/  IMAD.MOV.U32 R24, RZ, RZ, R16 ;  /* 0x000000ffff187224 */ /* 0x000fc600078e0010 */
[----:B------:R-:W-:Y:S02]  /*0410*/  DFMA R20, R10, -R10, R12 ;  /* 0x8000000a0a14722b */ /* 0x000fe4000000000c */
[----:B------:R-:W-:-:S06]  /*0420*/  @!P0 DSETP.NEU.AND P1, PT, R2, RZ, PT ;  /* 0x000000ff0200822a */ /* 0x000fcc0003f2d000 */
[----:B------:R-:W-:Y:S01]  /*0430*/  DFMA R18, R20, R24, R10 ;  /* 0x000000181412722b */ /* 0x000fe2000000000a */
[----:B------:R-:W-:Y:S02]  /*0440*/  @!P0 FSEL R2, R22, RZ, P1 ;  /* 0x000000ff16028208 */ /* 0x000fe40000800000 */
[----:B------:R-:W-:Y:S01]  /*0450*/  @!P0 FSEL R3, R23, RZ, P1 ;  /* 0x000000ff17038208 */ /* 0x000fe20000800000 */
[----:B------:R-:W-:Y:S07]  /*0460*/  @!P2 BRA `(.L_x_11) ;  /* 0x000000000010a947 */ /* 0x000fee0003800000 */
[----:B------:R-:W-:-:S07]  /*0470*/  MOV R18, 0x490 ;  /* 0x0000049000127802 */ /* 0x000fce0000000f00 */
[----:B------:R-:W-:Y:S05]  /*0480*/  CALL.REL.NOINC `($__internal_1_$__cuda_sm20_dsqrt_rn_f64_mediumpath_v1) ;  /* 0x0000000800087944 */ /* 0x000fea0003c00000 */
[----:B------:R-:W-:Y:S02]  /*0490*/  IMAD.MOV.U32 R18, RZ, RZ, R10 ;  /* 0x000000ffff127224 */ /* 0x000fe400078e000a */
[----:B------:R-:W-:-:S07]  /*04a0*/  IMAD.MOV.U32 R19, RZ, RZ, R11 ;  /* 0x000000ffff137224 */ /* 0x000fce00078e000b */
.L_x_11:
[----:B------:R-:W-:Y:S05]  /*04b0*/  BSYNC.RECONVERGENT B0 ;  /* 0x0000000000007941 */ /* 0x000fea0003800200 */
.L_x_10:
[----:B------:R-:W0:Y:S01]  /*04c0*/  MUFU.RCP64H R11, R19 ;  /* 0x00000013000b7308 */ /* 0x000e220000001800 */
[----:B------:R-:W-:Y:S01]  /*04d0*/  IMAD.MOV.U32 R10, RZ, RZ, 0x1 ;  /* 0x00000001ff0a7424 */ /* 0x000fe200078e00ff */
[----:B------:R-:W-:Y:S01]  /*04e0*/  UMOV UR4, 0xf4deae16 ;  /* 0xf4deae1600047882 */ /* 0x000fe20000000000 */
[----:B------:R-:W-:Y:S01]  /*04f0*/  UMOV UR5, 0x3dd25868 ;  /* 0x3dd2586800057882 */ /* 0x000fe20000000000 */
[----:B------:R-:W-:Y:S03]  /*0500*/  BSSY.RECONVERGENT B0, `(.L_x_12) ;  /* 0x0000012000007945 */ /* 0x000fe60003800200 */
[----:B0-----:R-:W-:-:S08]  /*0510*/  DFMA R12, R10, -R18, 1 ;  /* 0x3ff000000a0c742b */ /* 0x001fd00000000812 */
[----:B------:R-:W-:-:S08]  /*0520*/  DFMA R12, R12, R12, R12 ;  /* 0x0000000c0c0c722b */ /* 0x000fd0000000000c */
[----:B------:R-:W-:Y:S02]  /*0530*/  DFMA R10, R10, R12, R10 ;  /* 0x0000000c0a0a722b */ /* 0x000fe4000000000a */
[----:B------:R-:W-:-:S06]  /*0540*/  DMUL R12, R2, UR4 ;  /* 0x00000004020c7c28 */ /* 0x000fcc0008000000 */
[----:B------:R-:W-:-:S04]  /*0550*/  DFMA R14, R10, -R18, 1 ;  /* 0x3ff000000a0e742b */ /* 0x000fc80000000812 */
[----:B------:R-:W-:-:S04]  /*0560*/  FSETP.GEU.AND P1, PT, |R13|, 6.5827683646048100446e-37, PT ;  /* 0x036000000d00780b */ /* 0x000fc80003f2e200 */
[----:B------:R-:W-:-:S08]  /*0570*/  DFMA R14, R10, R14, R10 ;  /* 0x0000000e0a0e722b */ /* 0x000fd0000000000a */
[----:B------:R-:W-:-:S08]  /*0580*/  DMUL R2, R12, R14 ;  /* 0x0000000e0c027228 */ /* 0x000fd00000000000 */
[----:B------:R-:W-:-:S08]  /*0590*/  DFMA R10, R2, -R18, R12 ;  /* 0x80000012020a722b */ /* 0x000fd0000000000c */
[----:B------:R-:W-:-:S10]  /*05a0*/  DFMA R2, R14, R10, R2 ;  /* 0x0000000a0e02722b */ /* 0x000fd40000000002 */
[----:B------:R-:W-:-:S05]  /*05b0*/  FFMA R10, RZ, R19, R3 ;  /* 0x00000013ff0a7223 */ /* 0x000fca0000000003 */
[----:B------:R-:W-:-:S13]  /*05c0*/  FSETP.GT.AND P0, PT, |R10|, 1.469367938527859385e-39, PT ;  /* 0x001000000a00780b */ /* 0x000fda0003f04200 */
[----:B------:R-:W-:Y:S05]  /*05d0*/  @P0 BRA P1, `(.L_x_13) ;  /* 0x0000000000100947 */ /* 0x000fea0000800000 */
[----:B------:R-:W-:Y:S01]  /*05e0*/  IMAD.MOV.U32 R10, RZ, RZ, R18 ;  /* 0x000000ffff0a7224 */ /* 0x000fe200078e0012 */
[----:B------:R-:W-:Y:S01]  /*05f0*/  MOV R16, 0x620 ;  /* 0x0000062000107802 */ /* 0x000fe20000000f00 */
[----:B------:R-:W-:-:S07]  /*0600*/  IMAD.MOV.U32 R11, RZ, RZ, R19 ;  /* 0x000000ffff0b7224 */ /* 0x000fce00078e0013 */
[----:B------:R-:W-:Y:S05]  /*0610*/  CALL.REL.NOINC `($__internal_0_$__cuda_sm20_div_rn_f64_full) ;  /* 0x0000000000347944 */ /* 0x000fea0003c00000 */
.L_x_13:
[----:B------:R-:W-:Y:S05]  /*0620*/  BSYNC.RECONVERGENT B0 ;  /* 0x0000000000007941 */ /* 0x000fea0003800200 */
.L_x_12:
[----:B------:R-:W0:Y:S01]  /*0630*/  LDC.64 R10, c[0x0][0x3a0] ;  /* 0x0000e800ff0a7b82 */ /* 0x000e220000000a00 */
[-C--:B------:R-:W-:Y:S02]  /*0640*/  DMUL R6, R6, R2.reuse ;  /* 0x0000000206067228 */ /* 0x080fe40000000000 */
[-C--:B------:R-:W-:Y:S02]  /*0650*/  DMUL R4, R4, R2.reuse ;  /* 0x0000000204047228 */ /* 0x080fe40000000000 */
[----:B------:R-:W-:-:S03]  /*0660*/  DMUL R8, R8, R2 ;  /* 0x0000000208087228 */ /* 0x000fc60000000000 */
[----:B------:R-:W1:Y:S01]  /*0670*/  LDC R15, c[0x0][0x388] ;  /* 0x0000e200ff0f7b82 */ /* 0x000e620000000800 */
[----:B0-----:R-:W-:-:S05]  /*0680*/  IMAD.WIDE R10, R0, 0x8, R10 ;  /* 0x00000008000a7825 */ /* 0x001fca00078e020a */
[----:B------:R-:W-:Y:S01]  /*0690*/  REDG.E.ADD.F64.RN.STRONG.GPU desc[UR6][R10.64], R6 ;  /* 0x000000060a0079a6 */ /* 0x000fe2000c12ff06 */
[----:B-1----:R-:W-:-:S05]  /*06a0*/  IMAD.WIDE R12, R15, 0x8, R10 ;  /* 0x000000080f0c7825 */ /* 0x002fca00078e020a */
[----:B------:R-:W-:Y:S01]  /*06b0*/  REDG.E.ADD.F64.RN.STRONG.GPU desc[UR6][R12.64], R4 ;  /* 0x000000040c0079a6 */ /* 0x000fe2000c12ff06 */
[----:B------:R-:W-:-:S05]  /*06c0*/  IMAD.WIDE R2, R15, 0x8, R12 ;  /* 0x000000080f027825 */ /* 0x000fca00078e020c */
[----:B------:R-:W-:Y:S01]  /*06d0*/  REDG.E.ADD.F64.RN.STRONG.GPU desc[UR6][R2.64], R8 ;  /* 0x00000008020079a6 */ /* 0x000fe2000c12ff06 */
[----:B------:R-:W-:Y:S05]  /*06e0*/  EXIT ;  /* 0x000000000000794d */ /* 0x000fea0003800000 */
        .weak           $__internal_0_$__cuda_sm20_div_rn_f64_full
        .type           $__internal_0_$__cuda_sm20_div_rn_f64_full,@function
        .size           $__internal_0_$__cuda_sm20_div_rn_f64_full,($__internal_1_$__cuda_sm20_dsqrt_rn_f64_mediumpath_v1 - $__internal_0_$__cuda_sm20_div_rn_f64_full)
$__internal_0_$__cuda_sm20_div_rn_f64_full:
[C---:B------:R-:W-:Y:S01]  /*06f0*/  FSETP.GEU.AND P0, PT, |R11|.reuse, 1.469367938527859385e-39, PT ;  /* 0x001000000b00780b */ /* 0x040fe20003f0e200 */
[----:B------:R-:W-:Y:S01]  /*0700*/  IMAD.MOV.U32 R20, RZ, RZ, 0x1 ;  /* 0x00000001ff147424 */ /* 0x000fe200078e00ff */
[----:B------:R-:W-:Y:S01]  /*0710*/  LOP3.LUT R2, R11, 0x800fffff, RZ, 0xc0, !PT ;  /* 0x800fffff0b027812 */ /* 0x000fe200078ec0ff */
[----:B------:R-:W-:Y:S01]  /*0720*/  BSSY.RECONVERGENT B1, `(.L_x_14) ;  /* 0x0000054000017945 */ /* 0x000fe20003800200 */
[C---:B------:R-:W-:Y:S02]  /*0730*/  FSETP.GEU.AND P2, PT, |R13|.reuse, 1.469367938527859385e-39, PT ;  /* 0x001000000d00780b */ /* 0x040fe40003f4e200 */
[----:B------:R-:W-:Y:S01]  /*0740*/  LOP3.LUT R3, R2, 0x3ff00000, RZ, 0xfc, !PT ;  /* 0x3ff0000002037812 */ /* 0x000fe200078efcff */
[----:B------:R-:W-:Y:S01]  /*0750*/  IMAD.MOV.U32 R2, RZ, RZ, R10 ;  /* 0x000000ffff027224 */ /* 0x000fe200078e000a */
[----:B------:R-:W-:Y:S02]  /*0760*/  LOP3.LUT R17, R13, 0x7ff00000, RZ, 0xc0, !PT ;  /* 0x7ff000000d117812 */ /* 0x000fe400078ec0ff */
[----:B------:R-:W-:-:S03]  /*0770*/  LOP3.LUT R26, R11, 0x7ff00000, RZ, 0xc0, !PT ;  /* 0x7ff000000b1a7812 */ /* 0x000fc600078ec0ff */
[----:B------:R-:W-:Y:S01]  /*0780*/  @!P0 DMUL R2, R10, 8.98846567431157953865e+307 ;  /* 0x7fe000000a028828 */ /* 0x000fe20000000000 */
[----:B------:R-:W-:-:S03]  /*0790*/  ISETP.GE.U32.AND P1, PT, R17, R26, PT ;  /* 0x0000001a1100720c */ /* 0x000fc60003f26070 */
[----:B------:R-:W-:Y:S01]  /*07a0*/  @!P2 LOP3.LUT R18, R11, 0x7ff00000, RZ, 0xc0, !PT ;  /* 0x7ff000000b12a812 */ /* 0x000fe200078ec0ff */
[----:B------:R-:W-:Y:S01]  /*07b0*/  @!P2 IMAD.MOV.U32 R22, RZ, RZ, RZ ;  /* 0x000000ffff16a224 */ /* 0x000fe200078e00ff */
[----:B------:R-:W0:Y:S02]  /*07c0*/  MUFU.RCP64H R21, R3 ;  /* 0x0000000300157308 */ /* 0x000e240000001800 */
[----:B------:R-:W-:Y:S01]  /*07d0*/  @!P2 ISETP.GE.U32.AND P3, PT, R17, R18, PT ;  /* 0x000000121100a20c */ /* 0x000fe20003f66070 */
[----:B------:R-:W-:Y:S01]  /*07e0*/  IMAD.MOV.U32 R18, RZ, RZ, 0x1ca00000 ;  /* 0x1ca00000ff127424 */ /* 0x000fe200078e00ff */
[----:B------:R-:W-:-:S04]  /*07f0*/  @!P0 LOP3.LUT R26, R3, 0x7ff00000, RZ, 0xc0, !PT ;  /* 0x7ff00000031a8812 */ /* 0x000fc800078ec0ff */
[----:B------:R-:W-:Y:S01]  /*0800*/  @!P2 SEL R19, R18, 0x63400000, !P3 ;  /* 0x634000001213a807 */ /* 0x000fe20005800000 */
[----:B------:R-:W-:-:S03]  /*0810*/  VIADD R27, R26, 0xffffffff ;  /* 0xffffffff1a1b7836 */ /* 0x000fc60000000000 */
[----:B------:R-:W-:-:S04]  /*0820*/  @!P2 LOP3.LUT R19, R19, 0x80000000, R13, 0xf8, !PT ;  /* 0x800000001313a812 */ /* 0x000fc800078ef80d */
[----:B------:R-:W-:Y:S01]  /*0830*/  @!P2 LOP3.LUT R23, R19, 0x100000, RZ, 0xfc, !PT ;  /* 0x001000001317a812 */ /* 0x000fe200078efcff */
[----:B0-----:R-:W-:Y:S01]  /*0840*/  DFMA R14, R20, -R2, 1 ;  /* 0x3ff00000140e742b */ /* 0x001fe20000000802 */
[----:B------:R-:W-:-:S07]  /*0850*/  IMAD.MOV.U32 R19, RZ, RZ, R17 ;  /* 0x000000ffff137224 */ /* 0x000fce00078e0011 */
[----:B------:R-:W-:-:S08]  /*0860*/  DFMA R14, R14, R14, R14 ;  /* 0x0000000e0e0e722b */ /* 0x000fd0000000000e */
[----:B------:R-:W-:Y:S01]  /*0870*/  DFMA R20, R20, R14, R20 ;  /* 0x0000000e1414722b */ /* 0x000fe20000000014 */
[----:B------:R-:W-:Y:S01]  /*0880*/  SEL R15, R18, 0x63400000, !P1 ;  /* 0x63400000120f7807 */ /* 0x000fe20004800000 */
[----:B------:R-:W-:-:S03]  /*0890*/  IMAD.MOV.U32 R14, RZ, RZ, R12 ;  /* 0x000000ffff0e7224 */ /* 0x000fc600078e000c */
[----:B------:R-:W-:-:S03]  /*08a0*/  LOP3.LUT R15, R15, 0x800fffff, R13, 0xf8, !PT ;  /* 0x800fffff0f0f7812 */ /* 0x000fc600078ef80d */
[----:B------:R-:W-:-:S03]  /*08b0*/  DFMA R24, R20, -R2, 1 ;  /* 0x3ff000001418742b */ /* 0x000fc60000000802 */
[----:B------:R-:W-:-:S05]  /*08c0*/  @!P2 DFMA R14, R14, 2, -R22 ;  /* 0x400000000e0ea82b */ /* 0x000fca0000000816 */
[----:B------:R-:W-:-:S05]  /*08d0*/  DFMA R24, R20, R24, R20 ;  /* 0x000000181418722b */ /* 0x000fca0000000014 */
[----:B------:R-:W-:-:S03]  /*08e0*/  @!P2 LOP3.LUT R19, R15, 0x7ff00000, RZ, 0xc0, !PT ;  /* 0x7ff000000f13a812 */ /* 0x000fc600078ec0ff */
[----:B------:R-:W-:Y:S02]  /*08f0*/  DMUL R20, R24, R14 ;  /* 0x0000000e18147228 */ /* 0x000fe40000000000 */
[----:B------:R-:W-:-:S05]  /*0900*/  VIADD R22, R19, 0xffffffff ;  /* 0xffffffff13167836 */ /* 0x000fca0000000000 */
[----:B------:R-:W-:Y:S01]  /*0910*/  ISETP.GT.U32.AND P0, PT, R22, 0x7feffffe, PT ;  /* 0x7feffffe1600780c */ /* 0x000fe20003f04070 */
[----:B------:R-:W-:-:S03]  /*0920*/  DFMA R22, R20, -R2, R14 ;  /* 0x800000021416722b */ /* 0x000fc6000000000e */
[----:B------:R-:W-:-:S05]  /*0930*/  ISETP.GT.U32.OR P0, PT, R27, 0x7feffffe, P0 ;  /* 0x7feffffe1b00780c */ /* 0x000fca0000704470 */
[----:B------:R-:W-:-:S08]  /*0940*/  DFMA R22, R24, R22, R20 ;  /* 0x000000161816722b */ /* 0x000fd00000000014 */
[----:B------:R-:W-:Y:S05]  /*0950*/  @P0 BRA `(.L_x_15) ;  /* 0x00000000006c0947 */ /* 0x000fea0003800000 */
[----:B------:R-:W-:-:S04]  /*0960*/  LOP3.LUT R20, R11, 0x7ff00000, RZ, 0xc0, !PT ;  /* 0x7ff000000b147812 */ /* 0x000fc800078ec0ff */
[CC--:B------:R-:W-:Y:S02]  /*0970*/  VIADDMNMX R12, R17.reuse, -R20.reuse, 0xb9600000, !PT ;  /* 0xb9600000110c7446 */ /* 0x0c0fe40007800914 */
[----:B------:R-:W-:Y:S02]  /*0980*/  ISETP.GE.U32.AND P0, PT, R17, R20, PT ;  /* 0x000000141100720c */ /* 0x000fe40003f06070 */
[----:B------:R-:W-:Y:S02]  /*0990*/  VIMNMX R12, PT, PT, R12, 0x46a00000, PT ;  /* 0x46a000000c0c7848 */ /* 0x000fe40003fe0100 */
[----:B------:R-:W-:Y:S01]  /*09a0*/  SEL R13, R18, 0x63400000, !P0 ;  /* 0x63400000120d7807 */ /* 0x000fe20004000000 */
[----:B------:R-:W-:-:S04]  /*09b0*/  IMAD.MOV.U32 R18, RZ, RZ, RZ ;  /* 0x000000ffff127224 */ /* 0x000fc800078e00ff */
[----:B------:R-:W-:-:S04]  /*09c0*/  IMAD.IADD R12, R12, 0x1, -R13 ;  /* 0x000000010c0c7824 */ /* 0x000fc800078e0a0d */
[----:B------:R-:W-:-:S06]  /*09d0*/  VIADD R19, R12, 0x7fe00000 ;  /* 0x7fe000000c137836 */ /* 0x000fcc0000000000 */
[----:B------:R-:W-:-:S10]  /*09e0*/  DMUL R20, R22, R18 ;  /* 0x0000001216147228 */ /* 0x000fd40000000000 */
[----:B------:R-:W-:-:S13]  /*09f0*/  FSETP.GTU.AND P0, PT, |R21|, 1.469367938527859385e-39, PT ;  /* 0x001000001500780b */ /* 0x000fda0003f0c200 */
[----:B------:R-:W-:Y:S05]  /*0a00*/  @P0 BRA `(.L_x_16) ;  /* 0x0000000000940947 */ /* 0x000fea0003800000 */
[----:B------:R-:W-:Y:S01]  /*0a10*/  DFMA R2, R22, -R2, R14 ;  /* 0x800000021602722b */ /* 0x000fe2000000000e */
[----:B------:R-:W-:-:S09]  /*0a20*/  MOV R18, RZ ;  /* 0x000000ff00127202 */ /* 0x000fd20000000f00 */
[C---:B------:R-:W-:Y:S02]  /*0a30*/  FSETP.NEU.AND P0, PT, R3.reuse, RZ, PT ;  /* 0x000000ff0300720b */ /* 0x040fe40003f0d000 */
[----:B------:R-:W-:-:S04]  /*0a40*/  LOP3.LUT R11, R3, 0x80000000, R11, 0x48, !PT ;  /* 0x80000000030b7812 */ /* 0x000fc800078e480b */
[----:B------:R-:W-:-:S07]  /*0a50*/  LOP3.LUT R19, R11, R19, RZ, 0xfc, !PT ;  /* 0x000000130b137212 */ /* 0x000fce00078efcff */
[----:B------:R-:W-:Y:S05]  /*0a60*/  @!P0 BRA `(.L_x_16) ;  /* 0x00000000007c8947 */ /* 0x000fea0003800000 */
[----:B------:R-:W-:Y:S01]  /*0a70*/  IMAD.MOV R3, RZ, RZ, -R12 ;  /* 0x000000ffff037224 */ /* 0x000fe200078e0a0c */
[----:B------:R-:W-:Y:S01]  /*0a80*/  DMUL.RP R18, R22, R18 ;  /* 0x0000001216127228 */ /* 0x000fe20000008000 */
[----:B------:R-:W-:-:S06]  /*0a90*/  IMAD.MOV.U32 R2, RZ, RZ, RZ ;  /* 0x000000ffff027224 */ /* 0x000fcc00078e00ff */
[----:B------:R-:W-:-:S03]  /*0aa0*/  DFMA R2, R20, -R2, R22 ;  /* 0x800000021402722b */ /* 0x000fc60000000016 */
[----:B------:R-:W-:-:S03]  /*0ab0*/  LOP3.LUT R11, R19, R11, RZ, 0x3c, !PT ;  /* 0x0000000b130b7212 */ /* 0x000fc600078e3cff */
[----:B------:R-:W-:-:S04]  /*0ac0*/  IADD3 R2, PT, PT, -R12, -0x43300000, RZ ;  /* 0xbcd000000c027810 */ /* 0x000fc80007ffe1ff */
[----:B------:R-:W-:-:S04]  /*0ad0*/  FSETP.NEU.AND P0, PT, |R3|, R2, PT ;  /* 0x000000020300720b */ /* 0x000fc80003f0d200 */
[----:B------:R-:W-:Y:S02]  /*0ae0*/  FSEL R20, R18, R20, !P0 ;  /* 0x0000001412147208 */ /* 0x000fe40004000000 */
[----:B------:R-:W-:Y:S01]  /*0af0*/  FSEL R21, R11, R21, !P0 ;  /* 0x000000150b157208 */ /* 0x000fe20004000000 */
[----:B------:R-:W-:Y:S06]  /*0b00*/  BRA `(.L_x_16) ;  /* 0x0000000000547947 */ /* 0x000fec0003800000 */
.L_x_15:
[----:B------:R-:W-:-:S14]  /*0b10*/  DSETP.NAN.AND P0, PT, R12, R12, PT ;  /* 0x0000000c0c00722a */ /* 0x000fdc0003f08000 */
[----:B------:R-:W-:Y:S05]  /*0b20*/  @P0 BRA `(.L_x_17) ;  /* 0x0000000000440947 */ /* 0x000fea0003800000 */
[----:B------:R-:W-:-:S14]  /*0b30*/  DSETP.NAN.AND P0, PT, R10, R10, PT ;  /* 0x0000000a0a00722a */ /* 0x000fdc0003f08000 */
[----:B------:R-:W-:Y:S05]  /*0b40*/  @P0 BRA `(.L_x_18) ;  /* 0x0000000000300947 */ /* 0x000fea0003800000 */
[----:B------:R-:W-:Y:S01]  /*0b50*/  ISETP.NE.AND P0, PT, R19, R26, PT ;  /* 0x0000001a1300720c */ /* 0x000fe20003f05270 */
[----:B------:R-:W-:Y:S02]  /*0b60*/  IMAD.MOV.U32 R20, RZ, RZ, 0x0 ;  /* 0x00000000ff147424 */ /* 0x000fe400078e00ff */
[----:B------:R-:W-:-:S10]  /*0b70*/  IMAD.MOV.U32 R21, RZ, RZ, -0x80000 ;  /* 0xfff80000ff157424 */ /* 0x000fd400078e00ff */
[----:B------:R-:W-:Y:S05]  /*0b80*/  @!P0 BRA `(.L_x_16) ;  /* 0x0000000000348947 */ /* 0x000fea0003800000 */
[----:B------:R-:W-:Y:S02]  /*0b90*/  ISETP.NE.AND P0, PT, R19, 0x7ff00000, PT ;  /* 0x7ff000001300780c */ /* 0x000fe40003f05270 */
[----:B------:R-:W-:Y:S02]  /*0ba0*/  LOP3.LUT R21, R13, 0x80000000, R11, 0x48, !PT ;  /* 0x800000000d157812 */ /* 0x000fe400078e480b */
[----:B------:R-:W-:-:S13]  /*0bb0*/  ISETP.EQ.OR P0, PT, R26, RZ, !P0 ;  /* 0x000000ff1a00720c */ /* 0x000fda0004702670 */
[----:B------:R-:W-:Y:S01]  /*0bc0*/  @P0 LOP3.LUT R2, R21, 0x7ff00000, RZ, 0xfc, !PT ;  /* 0x7ff0000015020812 */ /* 0x000fe200078efcff */
[----:B------:R-:W-:Y:S02]  /*0bd0*/  @!P0 IMAD.MOV.U32 R20, RZ, RZ, RZ ;  /* 0x000000ffff148224 */ /* 0x000fe400078e00ff */
[----:B------:R-:W-:Y:S02]  /*0be0*/  @P0 IMAD.MOV.U32 R20, RZ, RZ, RZ ;  /* 0x000000ffff140224 */ /* 0x000fe400078e00ff */
[----:B------:R-:W-:Y:S01]  /*0bf0*/  @P0 IMAD.MOV.U32 R21, RZ, RZ, R2 ;  /* 0x000000ffff150224 */ /* 0x000fe200078e0002 */
[----:B------:R-:W-:Y:S06]  /*0c00*/  BRA `(.L_x_16) ;  /* 0x0000000000147947 */ /* 0x000fec0003800000 */
.L_x_18:
[----:B------:R-:W-:Y:S01]  /*0c10*/  LOP3.LUT R21, R11, 0x80000, RZ, 0xfc, !PT ;  /* 0x000800000b157812 */ /* 0x000fe200078efcff */
[----:B------:R-:W-:Y:S01]  /*0c20*/  IMAD.MOV.U32 R20, RZ, RZ, R10 ;  /* 0x000000ffff147224 */ /* 0x000fe200078e000a */
[----:B------:R-:W-:Y:S06]  /*0c30*/  BRA `(.L_x_16) ;  /* 0x0000000000087947 */ /* 0x000fec0003800000 */
.L_x_17:
[----:B------:R-:W-:Y:S01]  /*0c40*/  LOP3.LUT R21, R13, 0x80000, RZ, 0xfc, !PT ;  /* 0x000800000d157812 */ /* 0x000fe200078efcff */
[----:B------:R-:W-:-:S07]  /*0c50*/  IMAD.MOV.U32 R20, RZ, RZ, R12 ;  /* 0x000000ffff147224 */ /* 0x000fce00078e000c */
.L_x_16:
[----:B------:R-:W-:Y:S05]  /*0c60*/  BSYNC.RECONVERGENT B1 ;  /* 0x0000000000017941 */ /* 0x000fea0003800200 */
.L_x_14:
[----:B------:R-:W-:Y:S01]  /*0c70*/  MOV R17, 0x0 ;  /* 0x0000000000117802 */ /* 0x000fe20000000f00 */
[----:B------:R-:W-:Y:S02]  /*0c80*/  IMAD.MOV.U32 R2, RZ, RZ, R20 ;  /* 0x000000ffff027224 */ /* 0x000fe400078e0014 */
[----:B------:R-:W-:Y:S01]  /*0c90*/  IMAD.MOV.U32 R3, RZ, RZ, R21 ;  /* 0x000000ffff037224 */ /* 0x000fe200078e0015 */
[----:B------:R-:W-:Y:S06]  /*0ca0*/  RET.REL.NODEC R16 `(_Z25compute_accelerations_gpudiPKdPdS1_S0_i) ;  /* 0xfffffff010d47950 */ /* 0x000fec0003c3ffff */
        .weak           $__internal_1_$__cuda_sm20_dsqrt_rn_f64_mediumpath_v1
        .type           $__internal_1_$__cuda_sm20_dsqrt_rn_f64_mediumpath_v1,@function
        .size           $__internal_1_$__cuda_sm20_dsqrt_rn_f64_mediumpath_v1,(.L_x_41 - $__internal_1_$__cuda_sm20_dsqrt_rn_f64_mediumpath_v1)
$__internal_1_$__cuda_sm20_dsqrt_rn_f64_mediumpath_v1:
[----:B------:R-:W-:Y:S01]  /*0cb0*/  ISETP.GE.U32.AND P0, PT, R14, -0x3400000, PT ;  /* 0xfcc000000e00780c */ /* 0x000fe20003f06070 */
[----:B------:R-:W-:Y:S01]  /*0cc0*/  BSSY.RECONVERGENT B1, `(.L_x_19) ;  /* 0x0000024000017945 */ /* 0x000fe20003800200 */
[----:B------:R-:W-:-:S11]  /*0cd0*/  IMAD.MOV.U32 R17, RZ, RZ, R25 ;  /* 0x000000ffff117224 */ /* 0x000fd600078e0019 */
[----:B------:R-:W-:Y:S05]  /*0ce0*/  @!P0 BRA `(.L_x_20) ;  /* 0x0000000000208947 */ /* 0x000fea0003800000 */
[----:B------:R-:W-:-:S10]  /*0cf0*/  DFMA.RM R10, R20, R16, R10 ;  /* 0x00000010140a722b */ /* 0x000fd4000000400a */
[----:B------:R-:W-:-:S05]  /*0d00*/  IADD3 R14, P0, PT, R10, 0x1, RZ ;  /* 0x000000010a0e7810 */ /* 0x000fca0007f1e0ff */
[----:B------:R-:W-:-:S06]  /*0d10*/  IMAD.X R15, RZ, RZ, R11, P0 ;  /* 0x000000ffff0f7224 */ /* 0x000fcc00000e060b */
[----:B------:R-:W-:-:S08]  /*0d20*/  DFMA.RP R12, -R10, R14, R12 ;  /* 0x0000000e0a0c722b */ /* 0x000fd0000000810c */
[----:B------:R-:W-:-:S06]  /*0d30*/  DSETP.GT.AND P0, PT, R12, RZ, PT ;  /* 0x000000ff0c00722a */ /* 0x000fcc0003f04000 */
[----:B------:R-:W-:Y:S02]  /*0d40*/  FSEL R10, R14, R10, P0 ;  /* 0x0000000a0e0a7208 */ /* 0x000fe40000000000 */
[----:B------:R-:W-:Y:S01]  /*0d50*/  FSEL R11, R15, R11, P0 ;  /* 0x0000000b0f0b7208 */ /* 0x000fe20000000000 */
[----:B------:R-:W-:Y:S06]  /*0d60*/  BRA `(.L_x_21) ;  /* 0x0000000000647947 */ /* 0x000fec0003800000 */
.L_x_20:
[----:B------:R-:W-:-:S14]  /*0d70*/  DSETP.NE.AND P0, PT, R12, RZ, PT ;  /* 0x000000ff0c00722a */ /* 0x000fdc0003f05000 */
[----:B------:R-:W-:Y:S05]  /*0d80*/  @!P0 BRA `(.L_x_22) ;  /* 0x0000000000588947 */ /* 0x000fea0003800000 */
[----:B------:R-:W-:-:S13]  /*0d90*/  ISETP.GE.AND P0, PT, R13, RZ, PT ;  /* 0x000000ff0d00720c */ /* 0x000fda0003f06270 */
[----:B------:R-:W-:Y:S02]  /*0da0*/  @!P0 IMAD.MOV.U32 R10, RZ, RZ, 0x0 ;  /* 0x00000000ff0a8424 */ /* 0x000fe400078e00ff */
[----:B------:R-:W-:Y:S01]  /*0db0*/  @!P0 IMAD.MOV.U32 R11, RZ, RZ, -0x80000 ;  /* 0xfff80000ff0b8424 */ /* 0x000fe200078e00ff */
[----:B------:R-:W-:Y:S06]  /*0dc0*/  @!P0 BRA `(.L_x_21) ;  /* 0x00000000004c8947 */ /* 0x000fec0003800000 */
[----:B------:R-:W-:-:S13]  /*0dd0*/  ISETP.GT.AND P0, PT, R13, 0x7fefffff, PT ;  /* 0x7fefffff0d00780c */ /* 0x000fda0003f04270 */
[----:B------:R-:W-:Y:S05]  /*0de0*/  @P0 BRA `(.L_x_22) ;  /* 0x0000000000400947 */ /* 0x000fea0003800000 */
[----:B------:R-:W-:Y:S01]  /*0df0*/  DMUL R12, R12, 8.11296384146066816958e+31 ;  /* 0x469000000c0c7828 */ /* 0x000fe20000000000 */
[----:B------:R-:W-:Y:S02]  /*0e00*/  IMAD.MOV.U32 R10, RZ, RZ, RZ ;  /* 0x000000ffff0a7224 */ /* 0x000fe400078e00ff */
[----:B------:R-:W-:Y:S02]  /*0e10*/  IMAD.MOV.U32 R16, RZ, RZ, 0x0 ;  /* 0x00000000ff107424 */ /* 0x000fe400078e00ff */
[----:B------:R-:W-:Y:S01]  /*0e20*/  IMAD.MOV.U32 R17, RZ, RZ, 0x3fd80000 ;  /* 0x3fd80000ff117424 */ /* 0x000fe200078e00ff */
[----:B------:R-:W0:Y:S02]  /*0e30*/  MUFU.RSQ64H R11, R13 ;  /* 0x0000000d000b7308 */ /* 0x000e240000001c00 */
[----:B0-----:R-:W-:-:S08]  /*0e40*/  DMUL R14, R10, R10 ;  /* 0x0000000a0a0e7228 */ /* 0x001fd00000000000 */
[----:B------:R-:W-:-:S08]  /*0e50*/  DFMA R14, R12, -R14, 1 ;  /* 0x3ff000000c0e742b */ /* 0x000fd0000000080e */
[----:B------:R-:W-:Y:S02]  /*0e60*/  DFMA R16, R14, R16, 0.5 ;  /* 0x3fe000000e10742b */ /* 0x000fe40000000010 */
[----:B------:R-:W-:-:S08]  /*0e70*/  DMUL R14, R10, R14 ;  /* 0x0000000e0a0e7228 */ /* 0x000fd00000000000 */
[----:B------:R-:W-:-:S08]  /*0e80*/  DFMA R14, R16, R14, R10 ;  /* 0x0000000e100e722b */ /* 0x000fd0000000000a */
[----:B------:R-:W-:Y:S02]  /*0e90*/  DMUL R10, R12, R14 ;  /* 0x0000000e0c0a7228 */ /* 0x000fe40000000000 */
[----:B------:R-:W-:-:S06]  /*0ea0*/  VIADD R15, R15, 0xfff00000 ;  /* 0xfff000000f0f7836 */ /* 0x000fcc0000000000 */
[----:B------:R-:W-:-:S08]  /*0eb0*/  DFMA R16, R10, -R10, R12 ;  /* 0x8000000a0a10722b */ /* 0x000fd0000000000c */
[----:B------:R-:W-:-:S10]  /*0ec0*/  DFMA R10, R14, R16, R10 ;  /* 0x000000100e0a722b */ /* 0x000fd4000000000a */
[----:B------:R-:W-:Y:S01]  /*0ed0*/  VIADD R11, R11, 0xfcb00000 ;  /* 0xfcb000000b0b7836 */ /* 0x000fe20000000000 */
[----:B------:R-:W-:Y:S06]  /*0ee0*/  BRA `(.L_x_21) ;  /* 0x0000000000047947 */ /* 0x000fec0003800000 */
.L_x_22:
[----:B------:R-:W-:-:S11]  /*0ef0*/  DADD R10, R12, R12 ;  /* 0x000000000c0a7229 */ /* 0x000fd6000000000c */
.L_x_21:
[----:B------:R-:W-:Y:S05]  /*0f00*/  BSYNC.RECONVERGENT B1 ;  /* 0x0000000000017941 */ /* 0x000fea0003800200 */
.L_x_19:
[----:B------:R-:W-:-:S04]  /*0f10*/  IMAD.MOV.U32 R19, RZ, RZ, 0x0 ;  /* 0x00000000ff137424 */ /* 0x000fc800078e00ff */
[----:B------:R-:W-:Y:S05]  /*0f20*/  RET.REL.NODEC R18 `(_Z25compute_accelerations_gpudiPKdPdS1_S0_i) ;  /* 0xfffffff012347950 */ /* 0x000fea0003c3ffff */
.L_x_23:
        /* <DEDUP_REMOVED lines=13> */
.L_x_41:


//--------------------- .text._Z17calc_step2fst_gpuiiPd --------------------------
	.section	.text._Z17calc_step2fst_gpuiiPd,"ax",@progbits
	.align	128
        .global         _Z17calc_step2fst_gpuiiPd
        .type           _Z17calc_step2fst_gpuiiPd,@function
        .size           _Z17calc_step2fst_gpuiiPd,(.L_x_43 - _Z17calc_step2fst_gpuiiPd)
        .other          _Z17calc_step2fst_gpuiiPd,@"STO_CUDA_ENTRY STV_DEFAULT"
_Z17calc_step2fst_gpuiiPd:
.text._Z17calc_step2fst_gpuiiPd:
[----:B------:R-:W0:Y:S01]  /*0000*/  LDC R1, c[0x0][0x37c] ;  /* 0x0000df00ff017b82 */ /* 0x000e220000000800 */
[----:B------:R-:W1:Y:S01]  /*0010*/  S2R R10, SR_CTAID.X ;  /* 0x00000000000a7919 */ /* 0x000e620000002500 */
[----:B------:R-:W1:Y:S01]  /*0020*/  LDCU UR4, c[0x0][0x360] ;  /* 0x00006c00ff0477ac */ /* 0x000e620008000800 */
[----:B0-----:R-:W-:Y:S01]  /*0030*/  VIADD R1, R1, 0xffffffd8 ;  /* 0xffffffd801017836 */ /* 0x001fe20000000000 */
[----:B------:R-:W1:Y:S01]  /*0040*/  S2R R3, SR_TID.X ;  /* 0x0000000000037919 */ /* 0x000e620000002100 */
[----:B------:R-:W0:Y:S01]  /*0050*/  LDCU UR5, c[0x0][0x380] ;  /* 0x00007000ff0577ac */ /* 0x000e220008000800 */
[----:B-1----:R-:W-:-:S05]  /*0060*/  IMAD R10, R10, UR4, R3 ;  /* 0x000000040a0a7c24 */ /* 0x002fca000f8e0203 */
[----:B0-----:R-:W-:-:S13]  /*0070*/  ISETP.GE.AND P0, PT, R10, UR5, PT ;  /* 0x000000050a007c0c */ /* 0x001fda000bf06270 */
[----:B------:R-:W-:Y:S05]  /*0080*/  @P0 EXIT ;  /* 0x000000000000094d */ /* 0x000fea0003800000 */
[----:B------:R-:W0:Y:S01]  /*0090*/  MUFU.RCP64H R5, 6000 ;  /* 0x40b7700000057908 */ /* 0x000e220000001800 */
[----:B------:R-:W-:Y:S01]  /*00a0*/  IMAD.MOV.U32 R8, RZ, RZ, 0x0 ;  /* 0x00000000ff087424 */ /* 0x000fe200078e00ff */
[----:B------:R-:W1:Y:S01]  /*00b0*/  LDCU UR4, c[0x0][0x384] ;  /* 0x00007080ff0477ac */ /* 0x000e620008000800 */
[----:B------:R-:W-:Y:S01]  /*00c0*/  IMAD.MOV.U32 R9, RZ, RZ, 0x40b77000 ;  /* 0x40b77000ff097424 */ /* 0x000fe200078e00ff */
[----:B------:R-:W-:Y:S01]  /*00d0*/  BSSY.RECONVERGENT B0, `(.L_x_24) ;  /* 0x0000015000007945 */ /* 0x000fe20003800200 */
[----:B------:R-:W-:-:S06]  /*00e0*/  IMAD.MOV.U32 R4, RZ, RZ, 0x1 ;  /* 0x00000001ff047424 */ /* 0x000fcc00078e00ff */
[----:B0-----:R-:W-:Y:S01]  /*00f0*/  DFMA R2, R4, -R8, 1 ;  /* 0x3ff000000402742b */ /* 0x001fe20000000808 */
[----:B-1----:R-:W-:-:S07]  /*0100*/  VIADD R0, R10, UR4 ;  /* 0x000000040a007c36 */ /* 0x002fce0008000000 */
[----:B------:R-:W-:Y:S02]  /*0110*/  DFMA R6, R2, R2, R2 ;  /* 0x000000020206722b */ /* 0x000fe40000000002 */
[----:B------:R-:W0:Y:S06]  /*0120*/  I2F.F64 R2, R0 ;  /* 0x0000000000027312 */ /* 0x000e2c0000201c00 */
[----:B------:R-:W-:-:S08]  /*0130*/  DFMA R6, R4, R6, R4 ;  /* 0x000000060406722b */ /* 0x000fd00000000004 */
[----:B------:R-:W-:Y:S02]  /*0140*/  DFMA R8, R6, -R8, 1 ;  /* 0x3ff000000608742b */ /* 0x000fe40000000808 */
[----:B0-----:R-:W-:-:S06]  /*0150*/  DMUL R4, R2, 60 ;  /* 0x404e000002047828 */ /* 0x001fcc0000000000 */
[----:B------:R-:W-:-:S04]  /*0160*/  DFMA R8, R6, R8, R6 ;  /* 0x000000080608722b */ /* 0x000fc80000000006 */
[----:B------:R-:W-:-:S04]  /*0170*/  FSETP.GEU.AND P1, PT, |R5|, 6.5827683646048100446e-37, PT ;  /* 0x036000000500780b */ /* 0x000fc80003f2e200 */
[----:B------:R-:W-:-:S08]  /*0180*/  DMUL R2, R4, R8 ;  /* 0x0000000804027228 */ /* 0x000fd00000000000 */
[----:B------:R-:W-:-:S08]  /*0190*/  DFMA R6, R2, -6000, R4 ;  /* 0xc0b770000206782b */ /* 0x000fd00000000004 */
[----:B------:R-:W-:-:S10]  /*01a0*/  DFMA R2, R8, R6, R2 ;  /* 0x000000060802722b */ /* 0x000fd40000000002 */
[----:B------:R-:W-:-:S05]  /*01b0*/  FFMA R6, RZ, 5.732421875, R3 ;  /* 0x40b77000ff067823 */ /* 0x000fca0000000003 */
[----:B------:R-:W-:-:S13]  /*01c0*/  FSETP.GT.AND P0, PT, |R6|, 1.469367938527859385e-39, PT ;  /* 0x001000000600780b */ /* 0x000fda0003f04200 */
[----:B------:R-:W-:Y:S05]  /*01d0*/  @P0 BRA P1, `(.L_x_25) ;  /* 0x0000000000100947 */ /* 0x000fea0000800000 */
[----:B------:R-:W-:-:S07]  /*01e0*/  MOV R0, 0x200 ;  /* 0x0000020000007802 */ /* 0x000fce0000000f00 */
[----:B------:R-:W-:Y:S05]  /*01f0*/  CALL.REL.NOINC `($__internal_2_$__cuda_sm20_div_rn_f64_full) ;  /* 0x0000000000fc7944 */ /* 0x000fea0003c00000 */
[----:B------:R-:W-:Y:S02]  /*0200*/  IMAD.MOV.U32 R2, RZ, RZ, R12 ;  /* 0x000000ffff027224 */ /* 0x000fe400078e000c */
[----:B------:R-:W-:-:S07]  /*0210*/  IMAD.MOV.U32 R3, RZ, RZ, R13 ;  /* 0x000000ffff037224 */ /* 0x000fce00078e000d */
.L_x_25:
[----:B------:R-:W-:Y:S05]  /*0220*/  BSYNC.RECONVERGENT B0 ;  /* 0x0000000000007941 */ /* 0x000fea0003800200 */
.L_x_24:
[----:B------:R-:W-:Y:S01]  /*0230*/  DSETP.NEU.AND P0, PT, |R2|, +INF , PT ;  /* 0x7ff000000200742a */ /* 0x000fe20003f0d200 */
[----:B------:R-:W0:Y:S01]  /*0240*/  LDCU.64 UR4, c[0x0][0x358] ;  /* 0x00006b00ff0477ac */ /* 0x000e220008000a00 */
[----:B------:R-:W-:-:S12]  /*0250*/  BSSY.RECONVERGENT B0, `(.L_x_26) ;  /* 0x0000017000007945 */ /* 0x000fd80003800200 */
[----:B------:R-:W-:Y:S01]  /*0260*/  @!P0 DMUL R8, RZ, R2 ;  /* 0x00000002ff088228 */ /* 0x000fe20000000000 */
[----:B------:R-:W-:Y:S01]  /*0270*/  @!P0 IMAD.MOV.U32 R0, RZ, RZ, RZ ;  /* 0x000000ffff008224 */ /* 0x000fe200078e00ff */
[----:B------:R-:W-:Y:S09]  /*0280*/  @!P0 BRA `(.L_x_27) ;  /* 0x00000000004c8947 */ /* 0x000ff20003800000 */
[----:B------:R-:W-:Y:S01]  /*0290*/  UMOV UR6, 0x6dc9c883 ;  /* 0x6dc9c88300067882 */ /* 0x000fe20000000000 */
[----:B------:R-:W-:Y:S01]  /*02a0*/  UMOV UR7, 0x3fe45f30 ;  /* 0x3fe45f3000077882 */ /* 0x000fe20000000000 */
[C---:B------:R-:W-:Y:S02]  /*02b0*/  DSETP.GE.AND P0, PT, |R2|.reuse, 2.14748364800000000000e+09, PT ;  /* 0x41e000000200742a */ /* 0x040fe40003f06200 */
[----:B------:R-:W-:Y:S01]  /*02c0*/  DMUL R4, R2, UR6 ;  /* 0x0000000602047c28 */ /* 0x000fe20008000000 */
[----:B------:R-:W-:Y:S01]  /*02d0*/  UMOV UR6, 0x54442d18 ;  /* 0x54442d1800067882 */ /* 0x000fe20000000000 */
[----:B------:R-:W-:-:S04]  /*02e0*/  UMOV UR7, 0x3ff921fb ;  /* 0x3ff921fb00077882 */ /* 0x000fc80000000000 */
[----:B------:R-:W1:Y:S08]  /*02f0*/  F2I.F64 R0, R4 ;  /* 0x0000000400007311 */ /* 0x000e700000301100 */
[----:B-1----:R-:W1:Y:S02]  /*0300*/  I2F.F64 R8, R0 ;  /* 0x0000000000087312 */ /* 0x002e640000201c00 */
[----:B-1----:R-:W-:Y:S01]  /*0310*/  DFMA R6, R8, -UR6, R2 ;  /* 0x8000000608067c2b */ /* 0x002fe20008000002 */
[----:B------:R-:W-:Y:S01]  /*0320*/  UMOV UR6, 0x33145c00 ;  /* 0x33145c0000067882 */ /* 0x000fe20000000000 */
[----:B------:R-:W-:-:S06]  /*0330*/  UMOV UR7, 0x3c91a626 ;  /* 0x3c91a62600077882 */ /* 0x000fcc0000000000 */
[----:B------:R-:W-:Y:S01]  /*0340*/  DFMA R6, R8, -UR6, R6 ;  /* 0x8000000608067c2b */ /* 0x000fe20008000006 */
[----:B------:R-:W-:Y:S01]  /*0350*/  UMOV UR6, 0x252049c0 ;  /* 0x252049c000067882 */ /* 0x000fe20000000000 */
[----:B------:R-:W-:-:S06]  /*0360*/  UMOV UR7, 0x397b839a ;  /* 0x397b839a00077882 */ /* 0x000fcc0000000000 */
[----:B------:R-:W-:Y:S01]  /*0370*/  DFMA R8, R8, -UR6, R6 ;  /* 0x8000000608087c2b */ /* 0x000fe20008000006 */
[----:B------:R-:W-:Y:S10]  /*0380*/  @!P0 BRA `(.L_x_27) ;  /* 0x00000000000c8947 */ /* 0x000ff40003800000 */
[----:B------:R-:W-:Y:S01]  /*0390*/  IMAD.MOV.U32 R14, RZ, RZ, R3 ;  /* 0x000000ffff0e7224 */ /* 0x000fe200078e0003 */
[----:B------:R-:W-:-:S07]  /*03a0*/  MOV R12, 0x3c0 ;  /* 0x000003c0000c7802 */ /* 0x000fce0000000f00 */
[----:B0-----:R-:W-:Y:S05]  /*03b0*/  CALL.REL.NOINC `($_Z17calc_step2fst_gpuiiPd$__internal_trig_reduction_slowpathd) ;  /* 0x0000000400c87944 */ /* 0x001fea0003c00000 */
.L_x_27:
[----:B0-----:R-:W-:Y:S05]  /*03c0*/  BSYNC.RECONVERGENT B0 ;  /* 0x0000000000007941 */ /* 0x001fea0003800200 */
.L_x_26:
[----:B------:R-:W0:Y:S01]  /*03d0*/  LDCU.64 UR6, c[0x4][0x8] ;  /* 0x01000100ff0677ac */ /* 0x000e220008000a00 */
[----:B------:R-:W-:-:S05]  /*03e0*/  IMAD.SHL.U32 R2, R0, 0x40, RZ ;  /* 0x0000004000027824 */ /* 0x000fca00078e00ff */
[----:B------:R-:W-:-:S04]  /*03f0*/  LOP3.LUT R2, R2, 0x40, RZ, 0xc0, !PT ;  /* 0x0000004002027812 */ /* 0x000fc800078ec0ff */
[----:B0-----:R-:W-:-:S05]  /*0400*/  IADD3 R20, P0, PT, R2, UR6, RZ ;  /* 0x0000000602147c10 */ /* 0x001fca000ff1e0ff */
[----:B------:R-:W-:-:S05]  /*0410*/  IMAD.X R21, RZ, RZ, UR7, P0 ;  /* 0x00000007ff157e24 */ /* 0x000fca00080e06ff */
[----:B------:R-:W2:Y:S04]  /*0420*/  LDG.E.128.CONSTANT R16, desc[UR4][R20.64] ;  /* 0x0000000414107981 */ /* 0x000ea8000c1e9d00 */
[----:B------:R-:W3:Y:S04]  /*0430*/  LDG.E.128.CONSTANT R12, desc[UR4][R20.64+0x10] ;  /* 0x00001004140c7981 */ /* 0x000ee8000c1e9d00 */
[----:B------:R-:W4:Y:S01]  /*0440*/  LDG.E.128.CONSTANT R4, desc[UR4][R20.64+0x20] ;  /* 0x0000200414047981 */ /* 0x000f22000c1e9d00 */
[----:B------:R-:W-:Y:S01]  /*0450*/  LOP3.LUT R2, R0, 0x1, RZ, 0xc0, !PT ;  /* 0x0000000100027812 */ /* 0x000fe200078ec0ff */
[----:B------:R-:W-:-:S02]  /*0460*/  IMAD.MOV.U32 R22, RZ, RZ, 0x20fd8164 ;  /* 0x20fd8164ff167424 */ /* 0x000fc400078e00ff */
[----:B------:R-:W-:Y:S01]  /*0470*/  IMAD.MOV.U32 R11, RZ, RZ, 0x3da8ff83 ;  /* 0x3da8ff83ff0b7424 */ /* 0x000fe200078e00ff */
[----:B------:R-:W-:Y:S01]  /*0480*/  ISETP.NE.U32.AND P0, PT, R2, 0x1, PT ;  /* 0x000000010200780c */ /* 0x000fe20003f05070 */
[----:B------:R-:W-:-:S03]  /*0490*/  DMUL R2, R8, R8 ;  /* 0x0000000808027228 */ /* 0x000fc60000000000 */
[----:B------:R-:W-:Y:S02]  /*04a0*/  FSEL R22, R22, -8.06006814911005101289e+34, !P0 ;  /* 0xf9785eba16167808 */ /* 0x000fe40004000000 */
[----:B------:R-:W-:-:S06]  /*04b0*/  FSEL R23, -R11, 0.11223486810922622681, !P0 ;  /* 0x3de5db650b177808 */ /* 0x000fcc0004000100 */
[----:B--2---:R-:W-:-:S08]  /*04c0*/  DFMA R16, R2, R22, R16 ;  /* 0x000000160210722b */ /* 0x004fd00000000010 */
[----:B------:R-:W-:-:S08]  /*04d0*/  DFMA R16, R2, R16, R18 ;  /* 0x000000100210722b */ /* 0x000fd00000000012 */
[----:B---3--:R-:W-:-:S08]  /*04e0*/  DFMA R12, R2, R16, R12 ;  /* 0x00000010020c722b */ /* 0x008fd0000000000c */
[----:B------:R-:W-:-:S08]  /*04f0*/  DFMA R12, R2, R12, R14 ;  /* 0x0000000c020c722b */ /* 0x000fd0000000000e */
[----:B----4-:R-:W-:-:S08]  /*0500*/  DFMA R4, R2, R12, R4 ;  /* 0x0000000c0204722b */ /* 0x010fd00000000004 */
[----:B------:R-:W-:Y:S01]  /*0510*/  DFMA R4, R2, R4, R6 ;  /* 0x000000040204722b */ /* 0x000fe20000000006 */
[----:B------:R-:W0:Y:S07]  /*0520*/  LDC.64 R6, c[0x0][0x388] ;  /* 0x0000e200ff067b82 */ /* 0x000e2e0000000a00 */
[----:B------:R-:W-:Y:S02]  /*0530*/  DFMA R8, R4, R8, R8 ;  /* 0x000000080408722b */ /* 0x000fe40000000008 */
[----:B------:R-:W-:-:S10]  /*0540*/  DFMA R2, R2, R4, 1 ;  /* 0x3ff000000202742b */ /* 0x000fd40000000004 */
[----:B------:R-:W-:Y:S02]  /*0550*/  FSEL R4, R2, R8, !P0 ;  /* 0x0000000802047208 */ /* 0x000fe40004000000 */
[----:B------:R-:W-:Y:S02]  /*0560*/  FSEL R5, R3, R9, !P0 ;  /* 0x0000000903057208 */ /* 0x000fe40004000000 */
[----:B------:R-:W-:Y:S01]  /*0570*/  LOP3.LUT P0, RZ, R0, 0x2, RZ, 0xc0, !PT ;  /* 0x0000000200ff7812 */ /* 0x000fe2000780c0ff */
[----:B0-----:R-:W-:-:S03]  /*0580*/  IMAD.WIDE R10, R10, 0x8, R6 ;  /* 0x000000080a0a7825 */ /* 0x001fc600078e0206 */
[----:B------:R-:W-:-:S10]  /*0590*/  DADD R2, RZ, -R4 ;  /* 0x00000000ff027229 */ /* 0x000fd40000000804 */
[----:B------:R-:W-:Y:S02]  /*05a0*/  FSEL R2, R4, R2, !P0 ;  /* 0x0000000204027208 */ /* 0x000fe40004000000 */
[----:B------:R-:W-:-:S06]  /*05b0*/  FSEL R3, R5, R3, !P0 ;  /* 0x0000000305037208 */ /* 0x000fcc0004000000 */
[----:B------:R-:W-:-:S07]  /*05c0*/  DADD R2, -RZ, |R2| ;  /* 0x00000000ff027229 */ /* 0x000fce0000000502 */
[----:B------:R-:W-:Y:S01]  /*05d0*/  STG.E.64 desc[UR4][R10.64], R2 ;  /* 0x000000020a007986 */ /* 0x000fe2000c101b04 */
[----:B------:R-:W-:Y:S05]  /*05e0*/  EXIT ;  /* 0x000000000000794d */ /* 0x000fea0003800000 */
        .weak           $__internal_2_$__cuda_sm20_div_rn_f64_full
        .type           $__internal_2_$__cuda_sm20_div_rn_f64_full,@function
        .size           $__internal_2_$__cuda_sm20_div_rn_f64_full,($_Z17calc_step2fst_gpuiiPd$__internal_trig_reduction_slowpathd - $__internal_2_$__cuda_sm20_div_rn_f64_full)
$__internal_2_$__cuda_sm20_div_rn_f64_full:
[----:B------:R-:W-:Y:S01]  /*05f0*/  IMAD.MOV.U32 R3, RZ, RZ, 0x3ff77000 ;  /* 0x3ff77000ff037424 */ /* 0x000fe200078e00ff */
[C---:B------:R-:W-:Y:S01]  /*0600*/  FSETP.GEU.AND P1, PT, |R5|.reuse, 1.469367938527859385e-39, PT ;  /* 0x001000000500780b */ /* 0x040fe20003f2e200 */
[----:B------:R-:W-:Y:S01]  /*0610*/  IMAD.MOV.U32 R2, RZ, RZ, 0x0 ;  /* 0x00000000ff027424 */ /* 0x000fe200078e00ff */
[----:B------:R-:W-:Y:S01]  /*0620*/  LOP3.LUT R11, R5, 0x7ff00000, RZ, 0xc0, !PT ;  /* 0x7ff00000050b7812 */ /* 0x000fe200078ec0ff */
[----:B------:R-:W0:Y:S01]  /*0630*/  MUFU.RCP64H R7, R3 ;  /* 0x0000000300077308 */ /* 0x000e220000001800 */
[----:B------:R-:W-:Y:S01]  /*0640*/  IMAD.MOV.U32 R6, RZ, RZ, 0x1 ;  /* 0x00000001ff067424 */ /* 0x000fe200078e00ff */
[----:B------:R-:W-:Y:S01]  /*0650*/  BSSY.RECONVERGENT B1, `(.L_x_28) ;  /* 0x0000045000017945 */ /* 0x000fe20003800200 */
[----:B------:R-:W-:Y:S01]  /*0660*/  IMAD.MOV.U32 R13, RZ, RZ, 0x1ca00000 ;  /* 0x1ca00000ff0d7424 */ /* 0x000fe200078e00ff */
[----:B------:R-:W-:Y:S01]  /*0670*/  ISETP.GE.U32.AND P0, PT, R11, 0x40b00000, PT ;  /* 0x40b000000b00780c */ /* 0x000fe20003f06070 */
[----:B------:R-:W-:Y:S02]  /*0680*/  IMAD.MOV.U32 R18, RZ, RZ, R11 ;  /* 0x000000ffff127224 */ /* 0x000fe400078e000b */
[----:B------:R-:W-:Y:S01]  /*0690*/  IMAD.MOV.U32 R19, RZ, RZ, 0x40b00000 ;  /* 0x40b00000ff137424 */ /* 0x000fe200078e00ff */
[----:B------:R-:W-:-:S03]  /*06a0*/  SEL R13, R13, 0x63400000, !P0 ;  /* 0x634000000d0d7807 */ /* 0x000fc60004000000 */
[----:B------:R-:W-:Y:S01]  /*06b0*/  VIADD R20, R19, 0xffffffff ;  /* 0xffffffff13147836 */ /* 0x000fe20000000000 */
[----:B0-----:R-:W-:-:S08]  /*06c0*/  DFMA R8, R6, -R2, 1 ;  /* 0x3ff000000608742b */ /* 0x001fd00000000802 */
[----:B------:R-:W-:-:S08]  /*06d0*/  DFMA R8, R8, R8, R8 ;  /* 0x000000080808722b */ /* 0x000fd00000000008 */
[----:B------:R-:W-:Y:S01]  /*06e0*/  DFMA R14, R6, R8, R6 ;  /* 0x00000008060e722b */ /* 0x000fe20000000006 */
[C-C-:B------:R-:W-:Y:S01]  /*06f0*/  @!P1 LOP3.LUT R8, R13.reuse, 0x80000000, R5.reuse, 0xf8, !PT ;  /* 0x800000000d089812 */ /* 0x140fe200078ef805 */
[----:B------:R-:W-:Y:S01]  /*0700*/  IMAD.MOV.U32 R6, RZ, RZ, R4 ;  /* 0x000000ffff067224 */ /* 0x000fe200078e0004 */
[----:B------:R-:W-:Y:S02]  /*0710*/  LOP3.LUT R7, R13, 0x800fffff, R5, 0xf8, !PT ;  /* 0x800fffff0d077812 */ /* 0x000fe400078ef805 */
[----:B------:R-:W-:Y:S01]  /*0720*/  @!P1 LOP3.LUT R9, R8, 0x100000, RZ, 0xfc, !PT ;  /* 0x0010000008099812 */ /* 0x000fe200078efcff */
[----:B------:R-:W-:Y:S02]  /*0730*/  @!P1 IMAD.MOV.U32 R8, RZ, RZ, RZ ;  /* 0x000000ffff089224 */ /* 0x000fe400078e00ff */
[----:B------:R-:W-:-:S04]  /*0740*/  DFMA R16, R14, -R2, 1 ;  /* 0x3ff000000e10742b */ /* 0x000fc80000000802 */
[----:B------:R-:W-:-:S04]  /*0750*/  @!P1 DFMA R6, R6, 2, -R8 ;  /* 0x400000000606982b */ /* 0x000fc80000000808 */
[----:B------:R-:W-:-:S06]  /*0760*/  DFMA R16, R14, R16, R14 ;  /* 0x000000100e10722b */ /* 0x000fcc000000000e */
[----:B------:R-:W-:Y:S02]  /*0770*/  @!P1 LOP3.LUT R18, R7, 0x7ff00000, RZ, 0xc0, !PT ;  /* 0x7ff0000007129812 */ /* 0x000fe400078ec0ff */
[----:B------:R-:W-:-:S03]  /*0780*/  DMUL R8, R16, R6 ;  /* 0x0000000610087228 */ /* 0x000fc60000000000 */
[----:B------:R-:W-:-:S05]  /*0790*/  VIADD R12, R18, 0xffffffff ;  /* 0xffffffff120c7836 */ /* 0x000fca0000000000 */
[----:B------:R-:W-:Y:S01]  /*07a0*/  DFMA R14, R8, -R2, R6 ;  /* 0x80000002080e722b */ /* 0x000fe20000000006 */
[----:B------:R-:W-:-:S04]  /*07b0*/  ISETP.GT.U32.AND P0, PT, R12, 0x7feffffe, PT ;  /* 0x7feffffe0c00780c */ /* 0x000fc80003f04070 */
[----:B------:R-:W-:-:S03]  /*07c0*/  ISETP.GT.U32.OR P0, PT, R20, 0x7feffffe, P0 ;  /* 0x7feffffe1400780c */ /* 0x000fc60000704470 */
[----:B------:R-:W-:-:S10]  /*07d0*/  DFMA R8, R16, R14, R8 ;  /* 0x0000000e1008722b */ /* 0x000fd40000000008 */
[----:B------:R-:W-:Y:S05]  /*07e0*/  @P0 BRA `(.L_x_29) ;  /* 0x0000000000680947 */ /* 0x000fea0003800000 */
[----:B------:R-:W-:-:S05]  /*07f0*/  IMAD.MOV.U32 R4, RZ, RZ, 0x40b00000 ;  /* 0x40b00000ff047424 */ /* 0x000fca00078e00ff */
[----:B------:R-:W-:-:S04]  /*0800*/  VIADDMNMX R11, R11, -R4, 0xb9600000, !PT ;  /* 0xb96000000b0b7446 */ /* 0x000fc80007800904 */
[----:B------:R-:W-:-:S05]  /*0810*/  VIMNMX R4, PT, PT, R11, 0x46a00000, PT ;  /* 0x46a000000b047848 */ /* 0x000fca0003fe0100 */
[----:B------:R-:W-:Y:S02]  /*0820*/  IMAD.IADD R11, R4, 0x1, -R13 ;  /* 0x00000001040b7824 */ /* 0x000fe400078e0a0d */
[----:B------:R-:W-:Y:S02]  /*0830*/  IMAD.MOV.U32 R4, RZ, RZ, RZ ;  /* 0x000000ffff047224 */ /* 0x000fe400078e00ff */
[----:B------:R-:W-:-:S06]  /*0840*/  VIADD R5, R11, 0x7fe00000 ;  /* 0x7fe000000b057836 */ /* 0x000fcc0000000000 */
[----:B------:R-:W-:-:S10]  /*0850*/  DMUL R12, R8, R4 ;  /* 0x00000004080c7228 */ /* 0x000fd40000000000 */
[----:B------:R-:W-:-:S13]  /*0860*/  FSETP.GTU.AND P0, PT, |R13|, 1.469367938527859385e-39, PT ;  /* 0x001000000d00780b */ /* 0x000fda0003f0c200 */
[----:B------:R-:W-:Y:S05]  /*0870*/  @P0 BRA `(.L_x_30) ;  /* 0x0000000000880947 */ /* 0x000fea0003800000 */
[----:B------:R-:W-:Y:S01]  /*0880*/  DFMA R2, R8, -R2, R6 ;  /* 0x800000020802722b */ /* 0x000fe20000000006 */
[----:B------:R-:W-:-:S09]  /*0890*/  IMAD.MOV.U32 R4, RZ, RZ, RZ ;  /* 0x000000ffff047224 */ /* 0x000fd200078e00ff */
[C---:B------:R-:W-:Y:S02]  /*08a0*/  FSETP.NEU.AND P0, PT, R3.reuse, RZ, PT ;  /* 0x000000ff0300720b */ /* 0x040fe40003f0d000 */
[----:B------:R-:W-:-:S04]  /*08b0*/  LOP3.LUT R2, R3, 0x40b77000, RZ, 0x3c, !PT ;  /* 0x40b7700003027812 */ /* 0x000fc800078e3cff */
[----:B------:R-:W-:-:S04]  /*08c0*/  LOP3.LUT R7, R2, 0x80000000, RZ, 0xc0, !PT ;  /* 0x8000000002077812 */ /* 0x000fc800078ec0ff */
[----:B------:R-:W-:-:S03]  /*08d0*/  LOP3.LUT R5, R7, R5, RZ, 0xfc, !PT ;  /* 0x0000000507057212 */ /* 0x000fc600078efcff */
[----:B------:R-:W-:Y:S05]  /*08e0*/  @!P0 BRA `(.L_x_30) ;  /* 0x00000000006c8947 */ /* 0x000fea0003800000 */
[----:B------:R-:W-:Y:S01]  /*08f0*/  IMAD.MOV R3, RZ, RZ, -R11 ;  /* 0x000000ffff037224 */ /* 0x000fe200078e0a0b */
[----:B------:R-:W-:Y:S01]  /*0900*/  DMUL.RP R4, R8, R4 ;  /* 0x0000000408047228 */ /* 0x000fe20000008000 */
[----:B------:R-:W-:Y:S01]  /*0910*/  IMAD.MOV.U32 R2, RZ, RZ, RZ ;  /* 0x000000ffff027224 */ /* 0x000fe200078e00ff */
[----:B------:R-:W-:-:S05]  /*0920*/  IADD3 R11, PT, PT, -R11, -0x43300000, RZ ;  /* 0xbcd000000b0b7810 */ /* 0x000fca0007ffe1ff */
[----:B------:R-:W-:-:S03]  /*0930*/  DFMA R2, R12, -R2, R8 ;  /* 0x800000020c02722b */ /* 0x000fc60000000008 */
[----:B------:R-:W-:-:S07]  /*0940*/  LOP3.LUT R7, R5, R7, RZ, 0x3c, !PT ;  /* 0x0000000705077212 */ /* 0x000fce00078e3cff */
[----:B------:R-:W-:-:S04]  /*0950*/  FSETP.NEU.AND P0, PT, |R3|, R11, PT ;  /* 0x0000000b0300720b */ /* 0x000fc80003f0d200 */
[----:B------:R-:W-:Y:S02]  /*0960*/  FSEL R12, R4, R12, !P0 ;  /* 0x0000000c040c7208 */ /* 0x000fe40004000000 */
[----:B------:R-:W-:Y:S01]  /*0970*/  FSEL R13, R7, R13, !P0 ;  /* 0x0000000d070d7208 */ /* 0x000fe20004000000 */
[----:B------:R-:W-:Y:S06]  /*0980*/  BRA `(.L_x_30) ;  /* 0x0000000000447947 */ /* 0x000fec0003800000 */
.L_x_29:
[----:B------:R-:W-:-:S14]  /*0990*/  DSETP.NAN.AND P0, PT, R4, R4, PT ;  /* 0x000000040400722a */ /* 0x000fdc0003f08000 */
[----:B------:R-:W-:Y:S05]  /*09a0*/  @P0 BRA `(.L_x_31) ;  /* 0x0000000000340947 */ /* 0x000fea0003800000 */
[----:B------:R-:W-:Y:S01]  /*09b0*/  ISETP.NE.AND P0, PT, R18, R19, PT ;  /* 0x000000131200720c */ /* 0x000fe20003f05270 */
[----:B------:R-:W-:Y:S02]  /*09c0*/  IMAD.MOV.U32 R12, RZ, RZ, 0x0 ;  /* 0x00000000ff0c7424 */ /* 0x000fe400078e00ff */
[----:B------:R-:W-:-:S10]  /*09d0*/  IMAD.MOV.U32 R13, RZ, RZ, -0x80000 ;  /* 0xfff80000ff0d7424 */ /* 0x000fd400078e00ff */
[----:B------:R-:W-:Y:S05]  /*09e0*/  @!P0 BRA `(.L_x_30) ;  /* 0x00000000002c8947 */ /* 0x000fea0003800000 */
[----:B------:R-:W-:Y:S02]  /*09f0*/  ISETP.NE.AND P0, PT, R18, 0x7ff00000, PT ;  /* 0x7ff000001200780c */ /* 0x000fe40003f05270 */
[----:B------:R-:W-:Y:S02]  /*0a00*/  LOP3.LUT R4, R5, 0x40b77000, RZ, 0x3c, !PT ;  /* 0x40b7700005047812 */ /* 0x000fe400078e3cff */
[----:B------:R-:W-:Y:S02]  /*0a10*/  ISETP.EQ.OR P0, PT, R19, RZ, !P0 ;  /* 0x000000ff1300720c */ /* 0x000fe40004702670 */
[----:B------:R-:W-:-:S11]  /*0a20*/  LOP3.LUT R13, R4, 0x80000000, RZ, 0xc0, !PT ;  /* 0x80000000040d7812 */ /* 0x000fd600078ec0ff */
[----:B------:R-:W-:Y:S01]  /*0a30*/  @P0 LOP3.LUT R2, R13, 0x7ff00000, RZ, 0xfc, !PT ;  /* 0x7ff000000d020812 */ /* 0x000fe200078efcff */
[----:B------:R-:W-:Y:S02]  /*0a40*/  @!P0 IMAD.MOV.U32 R12, RZ, RZ, RZ ;  /* 0x000000ffff0c8224 */ /* 0x000fe400078e00ff */
[----:B------:R-:W-:Y:S02]  /*0a50*/  @P0 IMAD.MOV.U32 R12, RZ, RZ, RZ ;  /* 0x000000ffff0c0224 */ /* 0x000fe400078e00ff */
[----:B------:R-:W-:Y:S01]  /*0a60*/  @P0 IMAD.MOV.U32 R13, RZ, RZ, R2 ;  /* 0x000000ffff0d0224 */ /* 0x000fe200078e0002 */
[----:B------:R-:W-:Y:S06]  /*0a70*/  BRA `(.L_x_30) ;  /* 0x0000000000087947 */ /* 0x000fec0003800000 */
.L_x_31:
[----:B------:R-:W-:Y:S01]  /*0a80*/  LOP3.LUT R13, R5, 0x80000, RZ, 0xfc, !PT ;  /* 0x00080000050d7812 */ /* 0x000fe200078efcff */
[----:B------:R-:W-:-:S07]  /*0a90*/  IMAD.MOV.U32 R12, RZ, RZ, R4 ;  /* 0x000000ffff0c7224 */ /* 0x000fce00078e0004 */
.L_x_30:
[----:B------:R-:W-:Y:S05]  /*0aa0*/  BSYNC.RECONVERGENT B1 ;  /* 0x0000000000017941 */ /* 0x000fea0003800200 */
.L_x_28:
[----:B------:R-:W-:Y:S02]  /*0ab0*/  IMAD.MOV.U32 R2, RZ, RZ, R0 ;  /* 0x000000ffff027224 */ /* 0x000fe400078e0000 */
[----:B------:R-:W-:-:S04]  /*0ac0*/  IMAD.MOV.U32 R3, RZ, RZ, 0x0 ;  /* 0x00000000ff037424 */ /* 0x000fc800078e00ff */
[----:B------:R-:W-:Y:S05]  /*0ad0*/  RET.REL.NODEC R2 `(_Z17calc_step2fst_gpuiiPd) ;  /* 0xfffffff402487950 */ /* 0x000fea0003c3ffff */
        .type           $_Z17calc_step2fst_gpuiiPd$__internal_trig_reduction_slowpathd,@function
        .size           $_Z17calc_step2fst_gpuiiPd$__internal_trig_reduction_slowpathd,(.L_x_43 - $_Z17calc_step2fst_gpuiiPd$__internal_trig_reduction_slowpathd)
$_Z17calc_step2fst_gpuiiPd$__internal_trig_reduction_slowpathd:
[----:B------:R-:W-:Y:S01]  /*0ae0*/  SHF.R.U32.HI R0, RZ, 0x14, R14 ;  /* 0x00000014ff007819 */ /* 0x000fe2000001160e */
[----:B------:R-:W-:Y:S02]  /*0af0*/  IMAD.MOV.U32 R11, RZ, RZ, R2 ;  /* 0x000000ffff0b7224 */ /* 0x000fe400078e0002 */
[----:B------:R-:W-:Y:S01]  /*0b00*/  IMAD.MOV.U32 R4, RZ, RZ, RZ ;  /* 0x000000ffff047224 */ /* 0x000fe200078e00ff */
[----:B------:R-:W-:-:S04]  /*0b10*/  LOP3.LUT R3, R0, 0x7ff, RZ, 0xc0, !PT ;  /* 0x000007ff00037812 */ /* 0x000fc800078ec0ff */
[----:B------:R-:W-:-:S13]  /*0b20*/  ISETP.NE.AND P0, PT, R3, 0x7ff, PT ;  /* 0x000007ff0300780c */ /* 0x000fda0003f05270 */
[----:B------:R-:W-:Y:S05]  /*0b30*/  @!P0 BRA `(.L_x_32) ;  /* 0x0000000800488947 */ /* 0x000fea0003800000 */
[----:B------:R-:W-:Y:S01]  /*0b40*/  VIADD R2, R3, 0xfffffc00 ;  /* 0xfffffc0003027836 */ /* 0x000fe20000000000 */
[----:B------:R-:W-:Y:S01]  /*0b50*/  BSSY.RECONVERGENT B1, `(.L_x_33) ;  /* 0x000002f000017945 */ /* 0x000fe20003800200 */
[----:B------:R-:W-:-:S03]  /*0b60*/  CS2R R16, SRZ ;  /* 0x0000000000107805 */ /* 0x000fc6000001ff00 */
[----:B------:R-:W-:Y:S02]  /*0b70*/  SHF.R.U32.HI R6, RZ, 0x6, R2 ;  /* 0x00000006ff067819 */ /* 0x000fe40000011602 */
[----:B------:R-:W-:Y:S02]  /*0b80*/  ISETP.GE.U32.AND P0, PT, R2, 0x80, PT ;  /* 0x000000800200780c */ /* 0x000fe40003f06070 */
[C---:B------:R-:W-:Y:S02]  /*0b90*/  IADD3 R7, PT, PT, -R6.reuse, 0x13, RZ ;  /* 0x0000001306077810 */ /* 0x040fe40007ffe1ff */
[----:B------:R-:W-:Y:S02]  /*0ba0*/  IADD3 R19, PT, PT, -R6, 0xf, RZ ;  /* 0x0000000f06137810 */ /* 0x000fe40007ffe1ff */
[----:B------:R-:W-:-:S04]  /*0bb0*/  SEL R7, R7, 0x12, P0 ;  /* 0x0000001207077807 */ /* 0x000fc80000000000 */
[----:B------:R-:W-:-:S13]  /*0bc0*/  ISETP.GE.AND P0, PT, R19, R7, PT ;  /* 0x000000071300720c */ /* 0x000fda0003f06270 */
[----:B------:R-:W-:Y:S05]  /*0bd0*/  @P0 BRA `(.L_x_34) ;  /* 0x0000000000980947 */ /* 0x000fea0003800000 */
[----:B------:R-:W0:Y:S01]  /*0be0*/  LDC.64 R8, c[0x0][0x358] ;  /* 0x0000d600ff087b82 */ /* 0x000e220000000a00 */
[C---:B------:R-:W-:Y:S01]  /*0bf0*/  SHF.L.U64.HI R13, R11.reuse, 0xb, R14 ;  /* 0x0000000b0b0d7819 */ /* 0x040fe2000001020e */
[----:B------:R-:W-:Y:S01]  /*0c00*/  BSSY.RECONVERGENT B2, `(.L_x_35) ;  /* 0x0000022000027945 */ /* 0x000fe20003800200 */
[----:B------:R-:W-:Y:S01]  /*0c10*/  IMAD.SHL.U32 R11, R11, 0x800, RZ ;  /* 0x000008000b0b7824 */ /* 0x000fe200078e00ff */
[----:B------:R-:W-:Y:S01]  /*0c20*/  IADD3 R15, PT, PT, RZ, -R6, -R7 ;  /* 0x80000006ff0f7210 */ /* 0x000fe20007ffe807 */
[----:B------:R-:W-:Y:S01]  /*0c30*/  IMAD.MOV.U32 R18, RZ, RZ, RZ ;  /* 0x000000ffff127224 */ /* 0x000fe200078e00ff */
[----:B------:R-:W-:Y:S02]  /*0c40*/  CS2R R16, SRZ ;  /* 0x0000000000107805 */ /* 0x000fe4000001ff00 */
[----:B------:R-:W-:Y:S01]  /*0c50*/  LOP3.LUT R13, R13, 0x80000000, RZ, 0xfc, !PT ;  /* 0x800000000d0d7812 */ /* 0x000fe200078efcff */
[----:B------:R-:W1:Y:S06]  /*0c60*/  LDC.64 R2, c[0x4][RZ] ;  /* 0x01000000ff027b82 */ /* 0x000e6c0000000a00 */
.L_x_36:
[----:B0-----:R-:W-:Y:S01]  /*0c70*/  R2UR UR6, R8 ;  /* 0x00000000080672ca */ /* 0x001fe200000e0000 */
[----:B-1----:R-:W-:Y:S01]  /*0c80*/  IMAD.WIDE R4, R19, 0x8, R2 ;  /* 0x0000000813047825 */ /* 0x002fe200078e0202 */
[----:B------:R-:W-:-:S13]  /*0c90*/  R2UR UR7, R9 ;  /* 0x00000000090772ca */ /* 0x000fda00000e0000 */
[----:B------:R-:W2:Y:S01]  /*0ca0*/  LDG.E.64.CONSTANT R4, desc[UR6][R4.64] ;  /* 0x0000000604047981 */ /* 0x000ea2000c1e9b00 */
[----:B------:R-:W-:Y:S02]  /*0cb0*/  VIADD R15, R15, 0x1 ;  /* 0x000000010f0f7836 */ /* 0x000fe40000000000 */
[----:B------:R-:W-:Y:S02]  /*0cc0*/  VIADD R19, R19, 0x1 ;  /* 0x0000000113137836 */ /* 0x000fe40000000000 */
[----:B--2---:R-:W-:-:S04]  /*0cd0*/  IMAD.WIDE.U32 R16, P2, R4, R11, R16 ;  /* 0x0000000b04107225 */ /* 0x004fc80007840010 */
[----:B------:R-:W-:Y:S02]  /*0ce0*/  IMAD R21, R4, R13, RZ ;  /* 0x0000000d04157224 */ /* 0x000fe400078e02ff */
[CC--:B------:R-:W-:Y:S02]  /*0cf0*/  IMAD R20, R5.reuse, R11.reuse, RZ ;  /* 0x0000000b05147224 */ /* 0x0c0fe400078e02ff */
[----:B------:R-:W-:Y:S01]  /*0d00*/  IMAD.HI.U32 R23, R5, R11, RZ ;  /* 0x0000000b05177227 */ /* 0x000fe200078e00ff */
[----:B------:R-:W-:-:S03]  /*0d10*/  IADD3 R17, P0, PT, R21, R17, RZ ;  /* 0x0000001115117210 */ /* 0x000fc60007f1e0ff */
[----:B------:R-:W-:Y:S01]  /*0d20*/  IMAD R21, R18, 0x8, R1 ;  /* 0x0000000812157824 */ /* 0x000fe200078e0201 */
[----:B------:R-:W-:Y:S01]  /*0d30*/  IADD3 R17, P1, PT, R20, R17, RZ ;  /* 0x0000001114117210 */ /* 0x000fe20007f3e0ff */
[----:B------:R-:W-:-:S04]  /*0d40*/  IMAD.HI.U32 R20, R4, R13, RZ ;  /* 0x0000000d04147227 */ /* 0x000fc800078e00ff */
[----:B------:R-:W-:Y:S01]  /*0d50*/  IMAD.X R4, RZ, RZ, R20, P2 ;  /* 0x000000ffff047224 */ /* 0x000fe200010e0614 */
[----:B------:R0:W-:Y:S01]  /*0d60*/  STL.64 [R21], R16 ;  /* 0x0000001015007387 */ /* 0x0001e20000100a00 */
[----:B------:R-:W-:-:S03]  /*0d70*/  IMAD.HI.U32 R20, R5, R13, RZ ;  /* 0x0000000d05147227 */ /* 0x000fc600078e00ff */
[----:B------:R-:W-:Y:S01]  /*0d80*/  IADD3.X R4, P0, PT, R23, R4, RZ, P0, !PT ;  /* 0x0000000417047210 */ /* 0x000fe2000071e4ff */
[----:B------:R-:W-:Y:S02]  /*0d90*/  IMAD R5, R5, R13, RZ ;  /* 0x0000000d05057224 */ /* 0x000fe400078e02ff */
[----:B------:R-:W-:-:S03]  /*0da0*/  VIADD R18, R18, 0x1 ;  /* 0x0000000112127836 */ /* 0x000fc60000000000 */
[----:B------:R-:W-:Y:S01]  /*0db0*/  IADD3.X R5, P1, PT, R5, R4, RZ, P1, !PT ;  /* 0x0000000405057210 */ /* 0x000fe20000f3e4ff */
[----:B------:R-:W-:Y:S01]  /*0dc0*/  IMAD.X R4, RZ, RZ, R20, P0 ;  /* 0x000000ffff047224 */ /* 0x000fe200000e0614 */
[----:B------:R-:W-:-:S03]  /*0dd0*/  ISETP.NE.AND P0, PT, R15, -0xf, PT ;  /* 0xfffffff10f00780c */ /* 0x000fc60003f05270 */
[----:B------:R-:W-:Y:S02]  /*0de0*/  IMAD.X R4, RZ, RZ, R4, P1 ;  /* 0x000000ffff047224 */ /* 0x000fe400008e0604 */
[----:B0-----:R-:W-:Y:S02]  /*0df0*/  IMAD.MOV.U32 R16, RZ, RZ, R5 ;  /* 0x000000ffff107224 */ /* 0x001fe400078e0005 */
[----:B------:R-:W-:-:S06]  /*0e00*/  IMAD.MOV.U32 R17, RZ, RZ, R4 ;  /* 0x000000ffff117224 */ /* 0x000fcc00078e0004 */
[----:B------:R-:W-:Y:S05]  /*0e10*/  @P0 BRA `(.L_x_36) ;  /* 0xfffffffc00940947 */ /* 0x000fea000383ffff */
[----:B------:R-:W-:Y:S05]  /*0e20*/  BSYNC.RECONVERGENT B2 ;  /* 0x0000000000027941 */ /* 0x000fea0003800200 */
.L_x_35:
[----:B------:R-:W-:-:S07]  /*0e30*/  IMAD.MOV.U32 R19, RZ, RZ, R7 ;  /* 0x000000ffff137224 */ /* 0x000fce00078e0007 */
.L_x_34:
[----:B------:R-:W-:Y:S05]  /*0e40*/  BSYNC.RECONVERGENT B1 ;  /* 0x0000000000017941 */ /* 0x000fea0003800200 */
.L_x_33:
[----:B------:R-:W-:Y:S01]  /*0e50*/  LOP3.LUT P0, R21, R0, 0x3f, RZ, 0xc0, !PT ;  /* 0x0000003f00157812 */ /* 0x000fe2000780c0ff */
[----:B------:R-:W-:-:S04]  /*0e60*/  IMAD.IADD R0, R6, 0x1, R19 ;  /* 0x0000000106007824 */ /* 0x000fc800078e0213 */
[----:B------:R-:W-:-:S05]  /*0e70*/  IMAD.U32 R19, R0, 0x8, R1 ;  /* 0x0000000800137824 */ /* 0x000fca00078e0001 */
[----:B------:R0:W-:Y:S04]  /*0e80*/  STL.64 [R19+-0x78], R16 ;  /* 0xffff881013007387 */ /* 0x0001e80000100a00 */
[----:B------:R-:W2:Y:S04]  /*0e90*/  @P0 LDL.64 R8, [R1+0x8] ;  /* 0x0000080001080983 */ /* 0x000ea80000100a00 */
[----:B------:R-:W3:Y:S04]  /*0ea0*/  LDL.64 R2, [R1+0x10] ;  /* 0x0000100001027983 */ /* 0x000ee80000100a00 */
[----:B------:R-:W4:Y:S01]  /*0eb0*/  LDL.64 R4, [R1+0x18] ;  /* 0x0000180001047983 */ /* 0x000f220000100a00 */
[----:B------:R-:W-:Y:S01]  /*0ec0*/  @P0 LOP3.LUT R0, R21, 0x3f, RZ, 0x3c, !PT ;  /* 0x0000003f15000812 */ /* 0x000fe200078e3cff */
[----:B------:R-:W-:Y:S01]  /*0ed0*/  BSSY.RECONVERGENT B1, `(.L_x_37) ;  /* 0x0000034000017945 */ /* 0x000fe20003800200 */
[----:B--2---:R-:W-:-:S02]  /*0ee0*/  @P0 SHF.R.U64 R7, R8, 0x1, R9 ;  /* 0x0000000108070819 */ /* 0x004fc40000001209 */
[----:B------:R-:W-:Y:S02]  /*0ef0*/  @P0 SHF.R.U32.HI R9, RZ, 0x1, R9 ;  /* 0x00000001ff090819 */ /* 0x000fe40000011609 */
[CC--:B---3--:R-:W-:Y:S02]  /*0f00*/  @P0 SHF.L.U32 R11, R2.reuse, R21.reuse, RZ ;  /* 0x00000015020b0219 */ /* 0x0c8fe400000006ff */
[----:B------:R-:W-:Y:S02]  /*0f10*/  @P0 SHF.R.U64 R6, R7, R0, R9 ;  /* 0x0000000007060219 */ /* 0x000fe40000001209 */
[--C-:B------:R-:W-:Y:S02]  /*0f20*/  @P0 SHF.R.U32.HI R15, RZ, 0x1, R3.reuse ;  /* 0x00000001ff0f0819 */ /* 0x100fe40000011603 */
[C-C-:B------:R-:W-:Y:S02]  /*0f30*/  @P0 SHF.R.U64 R13, R2.reuse, 0x1, R3.reuse ;  /* 0x00000001020d0819 */ /* 0x140fe40000001203 */
[----:B------:R-:W-:-:S02]  /*0f40*/  @P0 SHF.L.U64.HI R8, R2, R21, R3 ;  /* 0x0000001502080219 */ /* 0x000fc40000010203 */
[----:B------:R-:W-:Y:S02]  /*0f50*/  @P0 SHF.R.U32.HI R7, RZ, R0, R9 ;  /* 0x00000000ff070219 */ /* 0x000fe40000011609 */
[----:B------:R-:W-:Y:S02]  /*0f60*/  @P0 LOP3.LUT R2, R11, R6, RZ, 0xfc, !PT ;  /* 0x000000060b020212 */ /* 0x000fe400078efcff */
[----:B----4-:R-:W-:Y:S02]  /*0f70*/  @P0 SHF.L.U32 R9, R4, R21, RZ ;  /* 0x0000001504090219 */ /* 0x010fe400000006ff */
[----:B0-----:R-:W-:Y:S02]  /*0f80*/  @P0 SHF.R.U64 R16, R13, R0, R15 ;  /* 0x000000000d100219 */ /* 0x001fe4000000120f */
[----:B------:R-:W-:Y:S01]  /*0f90*/  @P0 LOP3.LUT R3, R8, R7, RZ, 0xfc, !PT ;  /* 0x0000000708030212 */ /* 0x000fe200078efcff */
[----:B------:R-:W-:Y:S01]  /*0fa0*/  IMAD.SHL.U32 R8, R2, 0x4, RZ ;  /* 0x0000000402087824 */ /* 0x000fe200078e00ff */
[----:B------:R-:W-:-:S02]  /*0fb0*/  @P0 SHF.L.U64.HI R7, R4, R21, R5 ;  /* 0x0000001504070219 */ /* 0x000fc40000010205 */
[----:B------:R-:W-:Y:S02]  /*0fc0*/  @P0 LOP3.LUT R4, R9, R16, RZ, 0xfc, !PT ;  /* 0x0000001009040212 */ /* 0x000fe400078efcff */
[----:B------:R-:W-:Y:S02]  /*0fd0*/  @P0 SHF.R.U32.HI R0, RZ, R0, R15 ;  /* 0x00000000ff000219 */ /* 0x000fe4000001160f */
[----:B------:R-:W-:Y:S02]  /*0fe0*/  SHF.L.U64.HI R9, R2, 0x2, R3 ;  /* 0x0000000202097819 */ /* 0x000fe40000010203 */
[----:B------:R-:W-:Y:S02]  /*0ff0*/  @P0 LOP3.LUT R5, R7, R0, RZ, 0xfc, !PT ;  /* 0x0000000007050212 */ /* 0x000fe400078efcff */
[----:B------:R-:W-:Y:S02]  /*1000*/  SHF.L.W.U32.HI R3, R3, 0x2, R4 ;  /* 0x0000000203037819 */ /* 0x000fe40000010e04 */
[----:B------:R-:W-:-:S02]  /*1010*/  IADD3 RZ, P0, PT, RZ, -R8, RZ ;  /* 0x80000008ffff7210 */ /* 0x000fc40007f1e0ff */
[----:B------:R-:W-:Y:S02]  /*1020*/  LOP3.LUT R0, RZ, R9, RZ, 0x33, !PT ;  /* 0x00000009ff007212 */ /* 0x000fe400078e33ff */
[----:B------:R-:W-:Y:S02]  /*1030*/  SHF.L.W.U32.HI R4, R4, 0x2, R5 ;  /* 0x0000000204047819 */ /* 0x000fe40000010e05 */
[----:B------:R-:W-:Y:S02]  /*1040*/  LOP3.LUT R2, RZ, R3, RZ, 0x33, !PT ;  /* 0x00000003ff027212 */ /* 0x000fe400078e33ff */
[----:B------:R-:W-:Y:S02]  /*1050*/  IADD3.X R6, P0, PT, RZ, R0, RZ, P0, !PT ;  /* 0x00000000ff067210 */ /* 0x000fe4000071e4ff */
[----:B------:R-:W-:Y:S02]  /*1060*/  LOP3.LUT R7, RZ, R4, RZ, 0x33, !PT ;  /* 0x00000004ff077212 */ /* 0x000fe400078e33ff */
[----:B------:R-:W-:-:S02]  /*1070*/  IADD3.X R0, P1, PT, RZ, R2, RZ, P0, !PT ;  /* 0x00000002ff007210 */ /* 0x000fc4000073e4ff */
[----:B------:R-:W-:-:S03]  /*1080*/  ISETP.GT.U32.AND P2, PT, R3, -0x1, PT ;  /* 0xffffffff0300780c */ /* 0x000fc60003f44070 */
[----:B------:R-:W-:Y:S01]  /*1090*/  IMAD.X R7, RZ, RZ, R7, P1 ;  /* 0x000000ffff077224 */ /* 0x000fe200008e0607 */
[----:B------:R-:W-:-:S04]  /*10a0*/  ISETP.GT.AND.EX P0, PT, R4, -0x1, PT, P2 ;  /* 0xffffffff0400780c */ /* 0x000fc80003f04320 */
[----:B------:R-:W-:Y:S02]  /*10b0*/  SEL R2, R4, R7, P0 ;  /* 0x0000000704027207 */ /* 0x000fe40000000000 */
[----:B------:R-:W-:Y:S02]  /*10c0*/  SEL R13, R3, R0, P0 ;  /* 0x00000000030d7207 */ /* 0x000fe40000000000 */
[----:B------:R-:W-:Y:S02]  /*10d0*/  ISETP.NE.U32.AND P1, PT, R2, RZ, PT ;  /* 0x000000ff0200720c */ /* 0x000fe40003f25070 */
[----:B------:R-:W-:Y:S02]  /*10e0*/  SEL R9, R9, R6, P0 ;  /* 0x0000000609097207 */ /* 0x000fe40000000000 */
[----:B------:R-:W-:Y:S01]  /*10f0*/  SEL R3, R13, R2, !P1 ;  /* 0x000000020d037207 */ /* 0x000fe20004800000 */
[----:B------:R-:W-:-:S05]  /*1100*/  @!P0 IMAD.MOV R8, RZ, RZ, -R8 ;  /* 0x000000ffff088224 */ /* 0x000fca00078e0a08 */
[----:B------:R-:W0:Y:S02]  /*1110*/  FLO.U32 R3, R3 ;  /* 0x0000000300037300 */ /* 0x000e2400000e0000 */
[C---:B0-----:R-:W-:Y:S02]  /*1120*/  IADD3 R7, PT, PT, -R3.reuse, 0x1f, RZ ;  /* 0x0000001f03077810 */ /* 0x041fe40007ffe1ff */
[----:B------:R-:W-:-:S03]  /*1130*/  IADD3 R0, PT, PT, -R3, 0x3f, RZ ;  /* 0x0000003f03007810 */ /* 0x000fc60007ffe1ff */
[----:B------:R-:W-:-:S05]  /*1140*/  @P1 IMAD.MOV R0, RZ, RZ, R7 ;  /* 0x000000ffff001224 */ /* 0x000fca00078e0207 */
[----:B------:R-:W-:-:S13]  /*1150*/  ISETP.NE.AND P1, PT, R0, RZ, PT ;  /* 0x000000ff0000720c */ /* 0x000fda0003f25270 */
[----:B------:R-:W-:Y:S05]  /*1160*/  @!P1 BRA `(.L_x_38) ;  /* 0x0000000000289947 */ /* 0x000fea0003800000 */
[--C-:B------:R-:W-:Y:S02]  /*1170*/  SHF.R.U64 R7, R8, 0x1, R9.reuse ;  /* 0x0000000108077819 */ /* 0x100fe40000001209 */
[C---:B------:R-:W-:Y:S02]  /*1180*/  LOP3.LUT R3, R0.reuse, 0x3f, RZ, 0xc0, !PT ;  /* 0x0000003f00037812 */ /* 0x040fe400078ec0ff */
[----:B------:R-:W-:Y:S02]  /*1190*/  SHF.R.U32.HI R9, RZ, 0x1, R9 ;  /* 0x00000001ff097819 */ /* 0x000fe40000011609 */
[----:B------:R-:W-:Y:S02]  /*11a0*/  LOP3.LUT R6, R0, 0x3f, RZ, 0xc, !PT ;  /* 0x0000003f00067812 */ /* 0x000fe400078e0cff */
[CC--:B------:R-:W-:Y:S02]  /*11b0*/  SHF.L.U64.HI R11, R13.reuse, R3.reuse, R2 ;  /* 0x000000030d0b7219 */ /* 0x0c0fe40000010202 */
[----:B------:R-:W-:-:S02]  /*11c0*/  SHF.L.U32 R3, R13, R3, RZ ;  /* 0x000000030d037219 */ /* 0x000fc400000006ff */
[-CC-:B------:R-:W-:Y:S02]  /*11d0*/  SHF.R.U64 R2, R7, R6.reuse, R9.reuse ;  /* 0x0000000607027219 */ /* 0x180fe40000001209 */
[----:B------:R-:W-:Y:S02]  /*11e0*/  SHF.R.U32.HI R6, RZ, R6, R9 ;  /* 0x00000006ff067219 */ /* 0x000fe40000011609 */
[----:B------:R-:W-:Y:S02]  /*11f0*/  LOP3.LUT R13, R3, R2, RZ, 0xfc, !PT ;  /* 0x00000002030d7212 */ /* 0x000fe400078efcff */
[----:B------:R-:W-:-:S07]  /*1200*/  LOP3.LUT R2, R11, R6, RZ, 0xfc, !PT ;  /* 0x000000060b027212 */ /* 0x000fce00078efcff */
.L_x_38:
[----:B------:R-:W-:Y:S05]  /*1210*/  BSYNC.RECONVERGENT B1 ;  /* 0x0000000000017941 */ /* 0x000fea0003800200 */
.L_x_37:
[----:B------:R-:W-:Y:S01]  /*1220*/  IMAD.WIDE.U32 R8, R13, 0x2168c235, RZ ;  /* 0x2168c2350d087825 */ /* 0x000fe200078e00ff */
[----:B------:R-:W-:-:S03]  /*1230*/  SHF.R.U32.HI R5, RZ, 0x1e, R5 ;  /* 0x0000001eff057819 */ /* 0x000fc60000011605 */
[----:B------:R-:W-:Y:S01]  /*1240*/  IMAD.MOV.U32 R6, RZ, RZ, R9 ;  /* 0x000000ffff067224 */ /* 0x000fe200078e0009 */
[----:B------:R-:W-:Y:S01]  /*1250*/  IADD3 RZ, P1, PT, R8, R8, RZ ;  /* 0x0000000808ff7210 */ /* 0x000fe20007f3e0ff */
[----:B------:R-:W-:Y:S01]  /*1260*/  IMAD.MOV.U32 R7, RZ, RZ, RZ ;  /* 0x000000ffff077224 */ /* 0x000fe200078e00ff */
[----:B------:R-:W-:Y:S01]  /*1270*/  LEA.HI R4, R4, R5, RZ, 0x1 ;  /* 0x0000000504047211 */ /* 0x000fe200078f08ff */
[----:B------:R-:W-:-:S04]  /*1280*/  IMAD.HI.U32 R3, R2, -0x36f0255e, RZ ;  /* 0xc90fdaa202037827 */ /* 0x000fc800078e00ff */
[----:B------:R-:W-:-:S04]  /*1290*/  IMAD.WIDE.U32 R6, R13, -0x36f0255e, R6 ;  /* 0xc90fdaa20d067825 */ /* 0x000fc800078e0006 */
[C---:B------:R-:W-:Y:S02]  /*12a0*/  IMAD R9, R2.reuse, -0x36f0255e, RZ ;  /* 0xc90fdaa202097824 */ /* 0x040fe400078e02ff */
[----:B------:R-:W-:-:S04]  /*12b0*/  IMAD.WIDE.U32 R6, P2, R2, 0x2168c235, R6 ;  /* 0x2168c23502067825 */ /* 0x000fc80007840006 */
[----:B------:R-:W-:Y:S01]  /*12c0*/  IMAD.X R2, RZ, RZ, R3, P2 ;  /* 0x000000ffff027224 */ /* 0x000fe200010e0603 */
[----:B------:R-:W-:Y:S02]  /*12d0*/  IADD3 R3, P2, PT, R9, R7, RZ ;  /* 0x0000000709037210 */ /* 0x000fe40007f5e0ff */
[----:B------:R-:W-:Y:S02]  /*12e0*/  IADD3.X RZ, P1, PT, R6, R6, RZ, P1, !PT ;  /* 0x0000000606ff7210 */ /* 0x000fe40000f3e4ff */
[C---:B------:R-:W-:Y:S01]  /*12f0*/  ISETP.GT.U32.AND P3, PT, R3.reuse, RZ, PT ;  /* 0x000000ff0300720c */ /* 0x040fe20003f64070 */
[----:B------:R-:W-:Y:S01]  /*1300*/  IMAD.X R2, RZ, RZ, R2, P2 ;  /* 0x000000ffff027224 */ /* 0x000fe200010e0602 */
[----:B------:R-:W-:-:S04]  /*1310*/  IADD3.X R6, P2, PT, R3, R3, RZ, P1, !PT ;  /* 0x0000000303067210 */ /* 0x000fc80000f5e4ff */
[C---:B------:R-:W-:Y:S01]  /*1320*/  ISETP.GT.AND.EX P1, PT, R2.reuse, RZ, PT, P3 ;  /* 0x000000ff0200720c */ /* 0x040fe20003f24330 */
[----:B------:R-:W-:-:S03]  /*1330*/  IMAD.X R7, R2, 0x1, R2, P2 ;  /* 0x0000000102077824 */ /* 0x000fc600010e0602 */
[----:B------:R-:W-:Y:S02]  /*1340*/  SEL R6, R6, R3, P1 ;  /* 0x0000000306067207 */ /* 0x000fe40000800000 */
[----:B------:R-:W-:Y:S02]  /*1350*/  SEL R7, R7, R2, P1 ;  /* 0x0000000207077207 */ /* 0x000fe40000800000 */
[----:B------:R-:W-:Y:S02]  /*1360*/  IADD3 R2, P2, PT, R6, 0x1, RZ ;  /* 0x0000000106027810 */ /* 0x000fe40007f5e0ff */
[----:B------:R-:W-:Y:S02]  /*1370*/  SEL R3, RZ, 0xffffffff, !P1 ;  /* 0xffffffffff037807 */ /* 0x000fe40004800000 */
[----:B------:R-:W-:Y:S01]  /*1380*/  LOP3.LUT P1, R14, R14, 0x80000000, RZ, 0xc0, !PT ;  /* 0x800000000e0e7812 */ /* 0x000fe2000782c0ff */
[----:B------:R-:W-:Y:S02]  /*1390*/  IMAD.X R7, RZ, RZ, R7, P2 ;  /* 0x000000ffff077224 */ /* 0x000fe400010e0607 */
[----:B------:R-:W-:Y:S01]  /*13a0*/  IMAD.IADD R3, R3, 0x1, -R0 ;  /* 0x0000000103037824 */ /* 0x000fe200078e0a00 */
[----:B------:R-:W-:-:S02]  /*13b0*/  @!P0 LOP3.LUT R14, R14, 0x80000000, RZ, 0x3c, !PT ;  /* 0x800000000e0e8812 */ /* 0x000fc400078e3cff */
[----:B------:R-:W-:Y:S01]  /*13c0*/  SHF.R.U64 R2, R2, 0xa, R7 ;  /* 0x0000000a02027819 */ /* 0x000fe20000001207 */
[----:B------:R-:W-:-:S03]  /*13d0*/  IMAD.SHL.U32 R3, R3, 0x100000, RZ ;  /* 0x0010000003037824 */ /* 0x000fc600078e00ff */
[----:B------:R-:W-:-:S03]  /*13e0*/  IADD3 R2, P2, PT, R2, 0x1, RZ ;  /* 0x0000000102027810 */ /* 0x000fc60007f5e0ff */
[----:B------:R-:W-:Y:S01]  /*13f0*/  @P1 IMAD.MOV R4, RZ, RZ, -R4 ;  /* 0x000000ffff041224 */ /* 0x000fe200078e0a04 */
[----:B------:R-:W-:-:S04]  /*1400*/  LEA.HI.X R7, R7, RZ, RZ, 0x16, P2 ;  /* 0x000000ff07077211 */ /* 0x000fc800010fb4ff */
[--C-:B------:R-:W-:Y:S02]  /*1410*/  SHF.R.U64 R0, R2, 0x1, R7.reuse ;  /* 0x0000000102007819 */ /* 0x100fe40000001207 */
[----:B------:R-:W-:Y:S02]  /*1420*/  SHF.R.U32.HI R2, RZ, 0x1, R7 ;  /* 0x00000001ff027819 */ /* 0x000fe40000011607 */
[----:B------:R-:W-:-:S04]  /*1430*/  IADD3 R11, P2, P3, RZ, RZ, R0 ;  /* 0x000000ffff0b7210 */ /* 0x000fc80007b5e000 */
[----:B------:R-:W-:-:S04]  /*1440*/  IADD3.X R3, PT, PT, R3, 0x3fe00000, R2, P2, P3 ;  /* 0x3fe0000003037810 */ /* 0x000fc800017e6402 */
[----:B------:R-:W-:-:S07]  /*1450*/  LOP3.LUT R14, R3, R14, RZ, 0xfc, !PT ;  /* 0x0000000e030e7212 */ /* 0x000fce00078efcff */
.L_x_32:
[----:B------:R-:W-:Y:S02]  /*1460*/  IMAD.MOV.U32 R13, RZ, RZ, 0x0 ;  /* 0x00000000ff0d7424 */ /* 0x000fe400078e00ff */
[----:B------:R-:W-:Y:S02]  /*1470*/  IMAD.MOV.U32 R0, RZ, RZ, R4 ;  /* 0x000000ffff007224 */ /* 0x000fe400078e0004 */
[----:B------:R-:W-:Y:S02]  /*1480*/  IMAD.MOV.U32 R8, RZ, RZ, R11 ;  /* 0x000000ffff087224 */ /* 0x000fe400078e000b */
[----:B------:R-:W-:Y:S01]  /*1490*/  IMAD.MOV.U32 R9, RZ, RZ, R14 ;  /* 0x000000ffff097224 */ /* 0x000fe200078e000e */
[----:B------:R-:W-:Y:S06]  /*14a0*/  RET.REL.NODEC R12 `(_Z17calc_step2fst_gpuiiPd) ;  /* 0xffffffe80cd47950 */ /* 0x000fec0003c3ffff */
.L_x_39:
        /* <DEDUP_REMOVED lines=13> */
.L_x_43:


//--------------------- .nv.global.init           --------------------------
	.section	.nv.global.init,"aw",@progbits
	.align	16
.nv.global.init:
	.type		__cudart_sin_cos_coeffs,@object
	.size		__cudart_sin_cos_coeffs,(__cudart_i2opi_d - __cudart_sin_cos_coeffs)
__cudart_sin_cos_coeffs:
        /*0000*/ 	.byte	0x46, 0xd2, 0xb0, 0x2c, 0xf1, 0xe5, 0x5a, 0xbe, 0x92, 0xe3, 0xac, 0x69, 0xe3, 0x1d, 0xc7, 0x3e
        /*0010*/ 	.byte	0xa1, 0x62, 0xdb, 0x19, 0xa0, 0x01, 0x2a, 0xbf, 0x18, 0x08, 0x11, 0x11, 0x11, 0x11, 0x81, 0x3f
        /*0020*/ 	.byte	0x54, 0x55, 0x55, 0x55, 0x55, 0x55, 0xc5, 0xbf, 0x00, 0x00, 0x00, 0x00, 0x00, 0x00, 0x00, 0x00
        /*0030*/ 	.byte	0x00, 0x00, 0x00, 0x00, 0x00, 0x00, 0x00, 0x00, 0x64, 0x81, 0xfd, 0x20, 0x83, 0xff, 0xa8, 0xbd
        /*0040*/ 	.byte	0x28, 0x85, 0xef, 0xc1, 0xa7, 0xee, 0x21, 0x3e, 0xd9, 0xe6, 0x06, 0x8e, 0x4f, 0x7e, 0x92, 0xbe
        /*0050*/ 	.byte	0xe9, 0xbc, 0xdd, 0x19, 0xa0, 0x01, 0xfa, 0x3e, 0x47, 0x5d, 0xc1, 0x16, 0x6c, 0xc1, 0x56, 0xbf
        /*0060*/ 	.byte	0x51, 0x55, 0x55, 0x55, 0x55, 0x55, 0xa5, 0x3f, 0x00, 0x00, 0x00, 0x00, 0x00, 0x00, 0xe0, 0xbf
        /*0070*/ 	.byte	0x00, 0x00, 0x00, 0x00, 0x00, 0x00, 0xf0, 0x3f, 0x00, 0x00, 0x00, 0x00, 0x00, 0x00, 0x00, 0x00
	.type		__cudart_i2opi_d,@object
	.size		__cudart_i2opi_d,(.L_0 - __cudart_i2opi_d)
__cudart_i2opi_d:
        /* <DEDUP_REMOVED lines=9> */
.L_0:


//--------------------- .nv.shared.reserved.0     --------------------------
	.section	.nv.shared.reserved.0,"aw",@nobits
	.weak		__nv_reservedSMEM_offset_0_alias
	.size		__nv_reservedSMEM_offset_0_alias, 0, 64
	.other		__nv_reservedSMEM_offset_0_alias,@"STO_CUDA_RESERVED_SHARED STV_DEFAULT"
__nv_reservedSMEM_offset_0_alias:
	.zero		0
	.zero		64


//--------------------- .nv.constant0._Z16missile_cost_gpuPbPdiiiPKdS0_ --------------------------
	.section	.nv.constant0._Z16missile_cost_gpuPbPdiiiPKdS0_,"a",@progbits
	.sectionflags	@""
	.align	4
.nv.constant0._Z16missile_cost_gpuPbPdiiiPKdS0_:
	.zero		944


//--------------------- .nv.constant0._Z23problem3_preprocess_gpuiiPKdS0_iPiPdS2_ --------------------------
	.section	.nv.constant0._Z23problem3_preprocess_gpuiiPKdS0_iPiPdS2_,"a",@progbits
	.sectionflags	@""
	.align	4
.nv.constant0._Z23problem3_preprocess_gpuiiPKdS0_iPiPdS2_:
	.zero		952


//--------------------- .nv.constant0._Z22calc_hit_time_step_gpuPiiiPKd --------------------------
	.section	.nv.constant0._Z22calc_hit_time_step_gpuPiiiPKd,"a",@progbits
	.sectionflags	@""
	.align	4
.nv.constant0._Z22calc_hit_time_step_gpuPiiiPKd:
	.zero		920


//--------------------- .nv.constant0._Z20calc_sq_min_dist_gpuPbPdiPKd --------------------------
	.section	.nv.constant0._Z20calc_sq_min_dist_gpuPbPdiPKd,"a",@progbits
	.sectionflags	@""
	.align	4
.nv.constant0._Z20calc_sq_min_dist_gpuPbPdiPKd:
	.zero		928


//--------------------- .nv.constant0._Z20update_positions_gpuiPdS_S_ --------------------------
	.section	.nv.constant0._Z20update_positions_gpuiPdS_S_,"a",@progbits
	.sectionflags	@""
	.align	4
.nv.constant0._Z20update_positions_gpuiPdS_S_:
	.zero		928


//--------------------- .nv.constant0._Z11clear_a_gpuiPd --------------------------
	.section	.nv.constant0._Z11clear_a_gpuiPd,"a",@progbits
	.sectionflags	@""
	.align	4
.nv.constant0._Z11clear_a_gpuiPd:
	.zero		912


//--------------------- .nv.constant0._Z18clear_device_m_gpuiPd --------------------------
	.section	.nv.constant0._Z18clear_device_m_gpuiPd,"a",@progbits
	.sectionflags	@""
	.align	4
.nv.constant0._Z18clear_device_m_gpuiPd:
	.zero		912


//--------------------- .nv.constant0._Z25compute_accelerations_gpudiPKdPdS1_S0_i --------------------------
	.section	.nv.constant0._Z25compute_accelerations_gpudiPKdPdS1_S0_i,"a",@progbits
	.sectionflags	@""
	.align	4
.nv.constant0._Z25compute_accelerations_gpudiPKdPdS1_S0_i:
	.zero		948


//--------------------- .nv.constant0._Z17calc_step2fst_gpuiiPd --------------------------
	.section	.nv.constant0._Z17calc_step2fst_gpuiiPd,"a",@progbits
	.sectionflags	@""
	.align	4
.nv.constant0._Z17calc_step2fst_gpuiiPd:
	.zero		912


//--------------------- SYMBOLS --------------------------

	.type		.nv.reservedSmem.offset0,@object
	.size		.nv.reservedSmem.offset0,0x4
